//
// Generated by NVIDIA NVVM Compiler
//
// Compiler Build ID: CL-36424714
// Cuda compilation tools, release 13.0, V13.0.88
// Based on NVVM 20.0.0
//

.version 9.0
.target sm_100
.address_size 64

	// .globl	_Z18bit_reverse_kernelPmPKii

.visible .entry _Z18bit_reverse_kernelPmPKii(
	.param .u64 .ptr .align 1 _Z18bit_reverse_kernelPmPKii_param_0,
	.param .u64 .ptr .align 1 _Z18bit_reverse_kernelPmPKii_param_1,
	.param .u32 _Z18bit_reverse_kernelPmPKii_param_2
)
{
	.reg .pred 	%p<3>;
	.reg .b32 	%r<8>;
	.reg .b64 	%rd<15>;

	ld.param.u64 	%rd2, [_Z18bit_reverse_kernelPmPKii_param_0];
	ld.param.u64 	%rd3, [_Z18bit_reverse_kernelPmPKii_param_1];
	ld.param.u32 	%r3, [_Z18bit_reverse_kernelPmPKii_param_2];
	mov.u32 	%r4, %ctaid.x;
	mov.u32 	%r5, %ntid.x;
	mov.u32 	%r6, %tid.x;
	mad.lo.s32 	%r1, %r4, %r5, %r6;
	setp.ge.s32 	%p1, %r1, %r3;
	@%p1 bra 	$L__BB0_3;
	cvta.to.global.u64 	%rd4, %rd3;
	mul.wide.s32 	%rd5, %r1, 4;
	add.s64 	%rd1, %rd4, %rd5;
	ld.global.u32 	%r2, [%rd1];
	setp.ge.s32 	%p2, %r1, %r2;
	@%p2 bra 	$L__BB0_3;
	cvta.to.global.u64 	%rd6, %rd2;
	mul.wide.s32 	%rd7, %r1, 8;
	add.s64 	%rd8, %rd6, %rd7;
	ld.global.u64 	%rd9, [%rd8];
	mul.wide.s32 	%rd10, %r2, 8;
	add.s64 	%rd11, %rd6, %rd10;
	ld.global.u64 	%rd12, [%rd11];
	st.global.u64 	[%rd8], %rd12;
	ld.global.u32 	%r7, [%rd1];
	mul.wide.s32 	%rd13, %r7, 8;
	add.s64 	%rd14, %rd6, %rd13;
	st.global.u64 	[%rd14], %rd9;
$L__BB0_3:
	ret;

}
	// .globl	_Z29multiply_pointwise_kernel_vecPmPKmmi
.visible .entry _Z29multiply_pointwise_kernel_vecPmPKmmi(
	.param .u64 .ptr .align 1 _Z29multiply_pointwise_kernel_vecPmPKmmi_param_0,
	.param .u64 .ptr .align 1 _Z29multiply_pointwise_kernel_vecPmPKmmi_param_1,
	.param .u64 _Z29multiply_pointwise_kernel_vecPmPKmmi_param_2,
	.param .u32 _Z29multiply_pointwise_kernel_vecPmPKmmi_param_3
)
{
	.reg .pred 	%p<22>;
	.reg .b32 	%r<66>;
	.reg .b64 	%rd<121>;

	ld.param.u64 	%rd68, [_Z29multiply_pointwise_kernel_vecPmPKmmi_param_0];
	ld.param.u64 	%rd69, [_Z29multiply_pointwise_kernel_vecPmPKmmi_param_1];
	ld.param.u64 	%rd67, [_Z29multiply_pointwise_kernel_vecPmPKmmi_param_2];
	ld.param.u32 	%r13, [_Z29multiply_pointwise_kernel_vecPmPKmmi_param_3];
	cvta.to.global.u64 	%rd1, %rd69;
	cvta.to.global.u64 	%rd2, %rd68;
	mov.u32 	%r14, %ctaid.x;
	mov.u32 	%r15, %ntid.x;
	mov.u32 	%r16, %tid.x;
	mad.lo.s32 	%r1, %r14, %r15, %r16;
	mov.u32 	%r17, %nctaid.x;
	mul.lo.s32 	%r2, %r15, %r17;
	shr.s32 	%r3, %r13, 1;
	setp.ge.s32 	%p1, %r1, %r3;
	@%p1 bra 	$L__BB1_36;
	add.s32 	%r18, %r1, %r2;
	max.s32 	%r19, %r3, %r18;
	setp.lt.s32 	%p2, %r18, %r3;
	selp.u32 	%r20, 1, 0, %p2;
	add.s32 	%r21, %r18, %r20;
	sub.s32 	%r22, %r19, %r21;
	div.u32 	%r23, %r22, %r2;
	add.s32 	%r4, %r23, %r20;
	and.b32  	%r24, %r4, 3;
	setp.eq.s32 	%p3, %r24, 3;
	mov.u32 	%r64, %r1;
	@%p3 bra 	$L__BB1_10;
	add.s32 	%r25, %r4, 1;
	and.b32  	%r26, %r25, 3;
	neg.s32 	%r62, %r26;
	mov.u32 	%r64, %r1;
$L__BB1_3:
	.pragma "nounroll";
	mul.wide.s32 	%rd70, %r64, 16;
	add.s64 	%rd71, %rd1, %rd70;
	add.s64 	%rd3, %rd2, %rd70;
	ld.global.v2.u64 	{%rd72, %rd4}, [%rd3];
	ld.global.v2.u64 	{%rd73, %rd5}, [%rd71];
	mul.lo.s64 	%rd6, %rd73, %rd72;
	or.b64  	%rd74, %rd6, %rd67;
	and.b64  	%rd75, %rd74, -4294967296;
	setp.ne.s64 	%p4, %rd75, 0;
	@%p4 bra 	$L__BB1_5;
	cvt.u32.u64 	%r27, %rd67;
	cvt.u32.u64 	%r28, %rd6;
	rem.u32 	%r29, %r28, %r27;
	cvt.u64.u32 	%rd110, %r29;
	bra.uni 	$L__BB1_6;
$L__BB1_5:
	rem.u64 	%rd110, %rd6, %rd67;
$L__BB1_6:
	mul.lo.s64 	%rd10, %rd5, %rd4;
	or.b64  	%rd76, %rd10, %rd67;
	and.b64  	%rd77, %rd76, -4294967296;
	setp.ne.s64 	%p5, %rd77, 0;
	@%p5 bra 	$L__BB1_8;
	cvt.u32.u64 	%r30, %rd67;
	cvt.u32.u64 	%r31, %rd10;
	rem.u32 	%r32, %r31, %r30;
	cvt.u64.u32 	%rd111, %r32;
	bra.uni 	$L__BB1_9;
$L__BB1_8:
	rem.u64 	%rd111, %rd10, %rd67;
$L__BB1_9:
	st.global.v2.u64 	[%rd3], {%rd110, %rd111};
	add.s32 	%r64, %r64, %r2;
	add.s32 	%r62, %r62, 1;
	setp.ne.s32 	%p6, %r62, 0;
	@%p6 bra 	$L__BB1_3;
$L__BB1_10:
	setp.lt.u32 	%p7, %r4, 3;
	@%p7 bra 	$L__BB1_36;
$L__BB1_11:
	mul.wide.s32 	%rd78, %r64, 16;
	add.s64 	%rd14, %rd2, %rd78;
	ld.global.v2.u64 	{%rd79, %rd15}, [%rd14];
	add.s64 	%rd16, %rd1, %rd78;
	ld.global.v2.u64 	{%rd80, %rd17}, [%rd16];
	mul.lo.s64 	%rd18, %rd80, %rd79;
	or.b64  	%rd81, %rd18, %rd67;
	and.b64  	%rd82, %rd81, -4294967296;
	setp.ne.s64 	%p8, %rd82, 0;
	@%p8 bra 	$L__BB1_13;
	cvt.u32.u64 	%r33, %rd67;
	cvt.u32.u64 	%r34, %rd18;
	rem.u32 	%r35, %r34, %r33;
	cvt.u64.u32 	%rd112, %r35;
	bra.uni 	$L__BB1_14;
$L__BB1_13:
	rem.u64 	%rd112, %rd18, %rd67;
$L__BB1_14:
	mul.lo.s64 	%rd22, %rd17, %rd15;
	or.b64  	%rd83, %rd22, %rd67;
	and.b64  	%rd84, %rd83, -4294967296;
	setp.ne.s64 	%p9, %rd84, 0;
	@%p9 bra 	$L__BB1_16;
	cvt.u32.u64 	%r36, %rd67;
	cvt.u32.u64 	%r37, %rd22;
	rem.u32 	%r38, %r37, %r36;
	cvt.u64.u32 	%rd113, %r38;
	bra.uni 	$L__BB1_17;
$L__BB1_16:
	rem.u64 	%rd113, %rd22, %rd67;
$L__BB1_17:
	st.global.v2.u64 	[%rd14], {%rd112, %rd113};
	mul.wide.s32 	%rd26, %r2, 16;
	add.s64 	%rd27, %rd14, %rd26;
	ld.global.v2.u64 	{%rd85, %rd28}, [%rd27];
	add.s64 	%rd29, %rd16, %rd26;
	ld.global.v2.u64 	{%rd86, %rd30}, [%rd29];
	mul.lo.s64 	%rd31, %rd86, %rd85;
	or.b64  	%rd87, %rd31, %rd67;
	and.b64  	%rd88, %rd87, -4294967296;
	setp.ne.s64 	%p10, %rd88, 0;
	@%p10 bra 	$L__BB1_19;
	cvt.u32.u64 	%r39, %rd67;
	cvt.u32.u64 	%r40, %rd31;
	rem.u32 	%r41, %r40, %r39;
	cvt.u64.u32 	%rd114, %r41;
	bra.uni 	$L__BB1_20;
$L__BB1_19:
	rem.u64 	%rd114, %rd31, %rd67;
$L__BB1_20:
	mul.lo.s64 	%rd35, %rd30, %rd28;
	or.b64  	%rd89, %rd35, %rd67;
	and.b64  	%rd90, %rd89, -4294967296;
	setp.ne.s64 	%p11, %rd90, 0;
	@%p11 bra 	$L__BB1_22;
	cvt.u32.u64 	%r42, %rd67;
	cvt.u32.u64 	%r43, %rd35;
	rem.u32 	%r44, %r43, %r42;
	cvt.u64.u32 	%rd115, %r44;
	bra.uni 	$L__BB1_23;
$L__BB1_22:
	rem.u64 	%rd115, %rd35, %rd67;
$L__BB1_23:
	st.global.v2.u64 	[%rd27], {%rd114, %rd115};
	add.s64 	%rd39, %rd27, %rd26;
	ld.global.v2.u64 	{%rd91, %rd40}, [%rd39];
	add.s64 	%rd41, %rd29, %rd26;
	ld.global.v2.u64 	{%rd92, %rd42}, [%rd41];
	mul.lo.s64 	%rd43, %rd92, %rd91;
	or.b64  	%rd93, %rd43, %rd67;
	and.b64  	%rd94, %rd93, -4294967296;
	setp.ne.s64 	%p12, %rd94, 0;
	@%p12 bra 	$L__BB1_25;
	cvt.u32.u64 	%r45, %rd67;
	cvt.u32.u64 	%r46, %rd43;
	rem.u32 	%r47, %r46, %r45;
	cvt.u64.u32 	%rd116, %r47;
	bra.uni 	$L__BB1_26;
$L__BB1_25:
	rem.u64 	%rd116, %rd43, %rd67;
$L__BB1_26:
	mul.lo.s64 	%rd47, %rd42, %rd40;
	or.b64  	%rd95, %rd47, %rd67;
	and.b64  	%rd96, %rd95, -4294967296;
	setp.ne.s64 	%p13, %rd96, 0;
	@%p13 bra 	$L__BB1_28;
	cvt.u32.u64 	%r48, %rd67;
	cvt.u32.u64 	%r49, %rd47;
	rem.u32 	%r50, %r49, %r48;
	cvt.u64.u32 	%rd117, %r50;
	bra.uni 	$L__BB1_29;
$L__BB1_28:
	rem.u64 	%rd117, %rd47, %rd67;
$L__BB1_29:
	st.global.v2.u64 	[%rd39], {%rd116, %rd117};
	add.s64 	%rd51, %rd39, %rd26;
	ld.global.v2.u64 	{%rd97, %rd52}, [%rd51];
	add.s64 	%rd98, %rd41, %rd26;
	ld.global.v2.u64 	{%rd99, %rd53}, [%rd98];
	mul.lo.s64 	%rd54, %rd99, %rd97;
	or.b64  	%rd100, %rd54, %rd67;
	and.b64  	%rd101, %rd100, -4294967296;
	setp.ne.s64 	%p14, %rd101, 0;
	@%p14 bra 	$L__BB1_31;
	cvt.u32.u64 	%r51, %rd67;
	cvt.u32.u64 	%r52, %rd54;
	rem.u32 	%r53, %r52, %r51;
	cvt.u64.u32 	%rd118, %r53;
	bra.uni 	$L__BB1_32;
$L__BB1_31:
	rem.u64 	%rd118, %rd54, %rd67;
$L__BB1_32:
	mul.lo.s64 	%rd58, %rd53, %rd52;
	or.b64  	%rd102, %rd58, %rd67;
	and.b64  	%rd103, %rd102, -4294967296;
	setp.ne.s64 	%p15, %rd103, 0;
	@%p15 bra 	$L__BB1_34;
	cvt.u32.u64 	%r54, %rd67;
	cvt.u32.u64 	%r55, %rd58;
	rem.u32 	%r56, %r55, %r54;
	cvt.u64.u32 	%rd119, %r56;
	bra.uni 	$L__BB1_35;
$L__BB1_34:
	rem.u64 	%rd119, %rd58, %rd67;
$L__BB1_35:
	st.global.v2.u64 	[%rd51], {%rd118, %rd119};
	shl.b32 	%r57, %r2, 2;
	add.s32 	%r64, %r57, %r64;
	setp.lt.s32 	%p16, %r64, %r3;
	@%p16 bra 	$L__BB1_11;
$L__BB1_36:
	and.b32  	%r58, %r13, 1;
	setp.eq.b32 	%p17, %r58, 1;
	not.pred 	%p18, %p17;
	setp.ne.s32 	%p19, %r1, 0;
	or.pred  	%p20, %p19, %p18;
	@%p20 bra 	$L__BB1_41;
	mul.wide.s32 	%rd104, %r13, 8;
	add.s64 	%rd62, %rd2, %rd104;
	ld.global.u64 	%rd105, [%rd62+-8];
	add.s64 	%rd106, %rd1, %rd104;
	ld.global.u64 	%rd107, [%rd106+-8];
	mul.lo.s64 	%rd63, %rd107, %rd105;
	or.b64  	%rd108, %rd63, %rd67;
	and.b64  	%rd109, %rd108, -4294967296;
	setp.ne.s64 	%p21, %rd109, 0;
	@%p21 bra 	$L__BB1_39;
	cvt.u32.u64 	%r59, %rd67;
	cvt.u32.u64 	%r60, %rd63;
	rem.u32 	%r61, %r60, %r59;
	cvt.u64.u32 	%rd120, %r61;
	bra.uni 	$L__BB1_40;
$L__BB1_39:
	rem.u64 	%rd120, %rd63, %rd67;
$L__BB1_40:
	st.global.u64 	[%rd62+-8], %rd120;
$L__BB1_41:
	ret;

}
	// .globl	_Z20apply_inv_kernel_vecPmmmi
.visible .entry _Z20apply_inv_kernel_vecPmmmi(
	.param .u64 .ptr .align 1 _Z20apply_inv_kernel_vecPmmmi_param_0,
	.param .u64 _Z20apply_inv_kernel_vecPmmmi_param_1,
	.param .u64 _Z20apply_inv_kernel_vecPmmmi_param_2,
	.param .u32 _Z20apply_inv_kernel_vecPmmmi_param_3
)
{
	.reg .pred 	%p<22>;
	.reg .b32 	%r<66>;
	.reg .b64 	%rd<103>;

	ld.param.u64 	%rd60, [_Z20apply_inv_kernel_vecPmmmi_param_0];
	ld.param.u64 	%rd58, [_Z20apply_inv_kernel_vecPmmmi_param_1];
	ld.param.u64 	%rd59, [_Z20apply_inv_kernel_vecPmmmi_param_2];
	ld.param.u32 	%r13, [_Z20apply_inv_kernel_vecPmmmi_param_3];
	cvta.to.global.u64 	%rd1, %rd60;
	mov.u32 	%r14, %ctaid.x;
	mov.u32 	%r15, %ntid.x;
	mov.u32 	%r16, %tid.x;
	mad.lo.s32 	%r1, %r14, %r15, %r16;
	mov.u32 	%r17, %nctaid.x;
	mul.lo.s32 	%r2, %r15, %r17;
	shr.s32 	%r3, %r13, 1;
	setp.ge.s32 	%p1, %r1, %r3;
	@%p1 bra 	$L__BB2_36;
	add.s32 	%r18, %r1, %r2;
	max.s32 	%r19, %r3, %r18;
	setp.lt.s32 	%p2, %r18, %r3;
	selp.u32 	%r20, 1, 0, %p2;
	add.s32 	%r21, %r18, %r20;
	sub.s32 	%r22, %r19, %r21;
	div.u32 	%r23, %r22, %r2;
	add.s32 	%r4, %r23, %r20;
	and.b32  	%r24, %r4, 3;
	setp.eq.s32 	%p3, %r24, 3;
	mov.u32 	%r64, %r1;
	@%p3 bra 	$L__BB2_10;
	add.s32 	%r25, %r4, 1;
	and.b32  	%r26, %r25, 3;
	neg.s32 	%r62, %r26;
	mov.u32 	%r64, %r1;
$L__BB2_3:
	.pragma "nounroll";
	mul.wide.s32 	%rd61, %r64, 16;
	add.s64 	%rd2, %rd1, %rd61;
	ld.global.v2.u64 	{%rd62, %rd3}, [%rd2];
	mul.lo.s64 	%rd4, %rd62, %rd58;
	or.b64  	%rd63, %rd4, %rd59;
	and.b64  	%rd64, %rd63, -4294967296;
	setp.ne.s64 	%p4, %rd64, 0;
	@%p4 bra 	$L__BB2_5;
	cvt.u32.u64 	%r27, %rd59;
	cvt.u32.u64 	%r28, %rd4;
	rem.u32 	%r29, %r28, %r27;
	cvt.u64.u32 	%rd92, %r29;
	bra.uni 	$L__BB2_6;
$L__BB2_5:
	rem.u64 	%rd92, %rd4, %rd59;
$L__BB2_6:
	mul.lo.s64 	%rd8, %rd3, %rd58;
	or.b64  	%rd65, %rd8, %rd59;
	and.b64  	%rd66, %rd65, -4294967296;
	setp.ne.s64 	%p5, %rd66, 0;
	@%p5 bra 	$L__BB2_8;
	cvt.u32.u64 	%r30, %rd59;
	cvt.u32.u64 	%r31, %rd8;
	rem.u32 	%r32, %r31, %r30;
	cvt.u64.u32 	%rd93, %r32;
	bra.uni 	$L__BB2_9;
$L__BB2_8:
	rem.u64 	%rd93, %rd8, %rd59;
$L__BB2_9:
	st.global.v2.u64 	[%rd2], {%rd92, %rd93};
	add.s32 	%r64, %r64, %r2;
	add.s32 	%r62, %r62, 1;
	setp.ne.s32 	%p6, %r62, 0;
	@%p6 bra 	$L__BB2_3;
$L__BB2_10:
	setp.lt.u32 	%p7, %r4, 3;
	@%p7 bra 	$L__BB2_36;
$L__BB2_11:
	mul.wide.s32 	%rd67, %r64, 16;
	add.s64 	%rd12, %rd1, %rd67;
	ld.global.v2.u64 	{%rd68, %rd13}, [%rd12];
	mul.lo.s64 	%rd14, %rd68, %rd58;
	or.b64  	%rd69, %rd14, %rd59;
	and.b64  	%rd70, %rd69, -4294967296;
	setp.ne.s64 	%p8, %rd70, 0;
	@%p8 bra 	$L__BB2_13;
	cvt.u32.u64 	%r33, %rd59;
	cvt.u32.u64 	%r34, %rd14;
	rem.u32 	%r35, %r34, %r33;
	cvt.u64.u32 	%rd94, %r35;
	bra.uni 	$L__BB2_14;
$L__BB2_13:
	rem.u64 	%rd94, %rd14, %rd59;
$L__BB2_14:
	mul.lo.s64 	%rd18, %rd13, %rd58;
	or.b64  	%rd71, %rd18, %rd59;
	and.b64  	%rd72, %rd71, -4294967296;
	setp.ne.s64 	%p9, %rd72, 0;
	@%p9 bra 	$L__BB2_16;
	cvt.u32.u64 	%r36, %rd59;
	cvt.u32.u64 	%r37, %rd18;
	rem.u32 	%r38, %r37, %r36;
	cvt.u64.u32 	%rd95, %r38;
	bra.uni 	$L__BB2_17;
$L__BB2_16:
	rem.u64 	%rd95, %rd18, %rd59;
$L__BB2_17:
	st.global.v2.u64 	[%rd12], {%rd94, %rd95};
	mul.wide.s32 	%rd22, %r2, 16;
	add.s64 	%rd23, %rd12, %rd22;
	ld.global.v2.u64 	{%rd73, %rd24}, [%rd23];
	mul.lo.s64 	%rd25, %rd73, %rd58;
	or.b64  	%rd74, %rd25, %rd59;
	and.b64  	%rd75, %rd74, -4294967296;
	setp.ne.s64 	%p10, %rd75, 0;
	@%p10 bra 	$L__BB2_19;
	cvt.u32.u64 	%r39, %rd59;
	cvt.u32.u64 	%r40, %rd25;
	rem.u32 	%r41, %r40, %r39;
	cvt.u64.u32 	%rd96, %r41;
	bra.uni 	$L__BB2_20;
$L__BB2_19:
	rem.u64 	%rd96, %rd25, %rd59;
$L__BB2_20:
	mul.lo.s64 	%rd29, %rd24, %rd58;
	or.b64  	%rd76, %rd29, %rd59;
	and.b64  	%rd77, %rd76, -4294967296;
	setp.ne.s64 	%p11, %rd77, 0;
	@%p11 bra 	$L__BB2_22;
	cvt.u32.u64 	%r42, %rd59;
	cvt.u32.u64 	%r43, %rd29;
	rem.u32 	%r44, %r43, %r42;
	cvt.u64.u32 	%rd97, %r44;
	bra.uni 	$L__BB2_23;
$L__BB2_22:
	rem.u64 	%rd97, %rd29, %rd59;
$L__BB2_23:
	st.global.v2.u64 	[%rd23], {%rd96, %rd97};
	add.s64 	%rd33, %rd23, %rd22;
	ld.global.v2.u64 	{%rd78, %rd34}, [%rd33];
	mul.lo.s64 	%rd35, %rd78, %rd58;
	or.b64  	%rd79, %rd35, %rd59;
	and.b64  	%rd80, %rd79, -4294967296;
	setp.ne.s64 	%p12, %rd80, 0;
	@%p12 bra 	$L__BB2_25;
	cvt.u32.u64 	%r45, %rd59;
	cvt.u32.u64 	%r46, %rd35;
	rem.u32 	%r47, %r46, %r45;
	cvt.u64.u32 	%rd98, %r47;
	bra.uni 	$L__BB2_26;
$L__BB2_25:
	rem.u64 	%rd98, %rd35, %rd59;
$L__BB2_26:
	mul.lo.s64 	%rd39, %rd34, %rd58;
	or.b64  	%rd81, %rd39, %rd59;
	and.b64  	%rd82, %rd81, -4294967296;
	setp.ne.s64 	%p13, %rd82, 0;
	@%p13 bra 	$L__BB2_28;
	cvt.u32.u64 	%r48, %rd59;
	cvt.u32.u64 	%r49, %rd39;
	rem.u32 	%r50, %r49, %r48;
	cvt.u64.u32 	%rd99, %r50;
	bra.uni 	$L__BB2_29;
$L__BB2_28:
	rem.u64 	%rd99, %rd39, %rd59;
$L__BB2_29:
	st.global.v2.u64 	[%rd33], {%rd98, %rd99};
	add.s64 	%rd43, %rd33, %rd22;
	ld.global.v2.u64 	{%rd83, %rd44}, [%rd43];
	mul.lo.s64 	%rd45, %rd83, %rd58;
	or.b64  	%rd84, %rd45, %rd59;
	and.b64  	%rd85, %rd84, -4294967296;
	setp.ne.s64 	%p14, %rd85, 0;
	@%p14 bra 	$L__BB2_31;
	cvt.u32.u64 	%r51, %rd59;
	cvt.u32.u64 	%r52, %rd45;
	rem.u32 	%r53, %r52, %r51;
	cvt.u64.u32 	%rd100, %r53;
	bra.uni 	$L__BB2_32;
$L__BB2_31:
	rem.u64 	%rd100, %rd45, %rd59;
$L__BB2_32:
	mul.lo.s64 	%rd49, %rd44, %rd58;
	or.b64  	%rd86, %rd49, %rd59;
	and.b64  	%rd87, %rd86, -4294967296;
	setp.ne.s64 	%p15, %rd87, 0;
	@%p15 bra 	$L__BB2_34;
	cvt.u32.u64 	%r54, %rd59;
	cvt.u32.u64 	%r55, %rd49;
	rem.u32 	%r56, %r55, %r54;
	cvt.u64.u32 	%rd101, %r56;
	bra.uni 	$L__BB2_35;
$L__BB2_34:
	rem.u64 	%rd101, %rd49, %rd59;
$L__BB2_35:
	st.global.v2.u64 	[%rd43], {%rd100, %rd101};
	shl.b32 	%r57, %r2, 2;
	add.s32 	%r64, %r57, %r64;
	setp.lt.s32 	%p16, %r64, %r3;
	@%p16 bra 	$L__BB2_11;
$L__BB2_36:
	and.b32  	%r58, %r13, 1;
	setp.eq.b32 	%p17, %r58, 1;
	not.pred 	%p18, %p17;
	setp.ne.s32 	%p19, %r1, 0;
	or.pred  	%p20, %p19, %p18;
	@%p20 bra 	$L__BB2_41;
	mul.wide.s32 	%rd88, %r13, 8;
	add.s64 	%rd53, %rd1, %rd88;
	ld.global.u64 	%rd89, [%rd53+-8];
	mul.lo.s64 	%rd54, %rd89, %rd58;
	or.b64  	%rd90, %rd54, %rd59;
	and.b64  	%rd91, %rd90, -4294967296;
	setp.ne.s64 	%p21, %rd91, 0;
	@%p21 bra 	$L__BB2_39;
	cvt.u32.u64 	%r59, %rd59;
	cvt.u32.u64 	%r60, %rd54;
	rem.u32 	%r61, %r60, %r59;
	cvt.u64.u32 	%rd102, %r61;
	bra.uni 	$L__BB2_40;
$L__BB2_39:
	rem.u64 	%rd102, %rd54, %rd59;
$L__BB2_40:
	st.global.u64 	[%rd53+-8], %rd102;
$L__BB2_41:
	ret;

}
	// .globl	_Z19fill_twiddle_kernelPmS_iimmm
.visible .entry _Z19fill_twiddle_kernelPmS_iimmm(
	.param .u64 .ptr .align 1 _Z19fill_twiddle_kernelPmS_iimmm_param_0,
	.param .u64 .ptr .align 1 _Z19fill_twiddle_kernelPmS_iimmm_param_1,
	.param .u32 _Z19fill_twiddle_kernelPmS_iimmm_param_2,
	.param .u32 _Z19fill_twiddle_kernelPmS_iimmm_param_3,
	.param .u64 _Z19fill_twiddle_kernelPmS_iimmm_param_4,
	.param .u64 _Z19fill_twiddle_kernelPmS_iimmm_param_5,
	.param .u64 _Z19fill_twiddle_kernelPmS_iimmm_param_6
)
{
	.reg .pred 	%p<13>;
	.reg .b32 	%r<20>;
	.reg .b64 	%rd<63>;

	ld.param.u64 	%rd28, [_Z19fill_twiddle_kernelPmS_iimmm_param_0];
	ld.param.u64 	%rd29, [_Z19fill_twiddle_kernelPmS_iimmm_param_1];
	ld.param.u32 	%r2, [_Z19fill_twiddle_kernelPmS_iimmm_param_2];
	ld.param.u32 	%r3, [_Z19fill_twiddle_kernelPmS_iimmm_param_3];
	ld.param.u64 	%rd51, [_Z19fill_twiddle_kernelPmS_iimmm_param_4];
	ld.param.u64 	%rd56, [_Z19fill_twiddle_kernelPmS_iimmm_param_5];
	ld.param.u64 	%rd32, [_Z19fill_twiddle_kernelPmS_iimmm_param_6];
	mov.u32 	%r4, %ctaid.x;
	mov.u32 	%r5, %ntid.x;
	mov.u32 	%r6, %tid.x;
	mad.lo.s32 	%r1, %r4, %r5, %r6;
	setp.ge.s32 	%p1, %r1, %r3;
	@%p1 bra 	$L__BB3_21;
	setp.eq.s32 	%p2, %r1, 0;
	mov.b64 	%rd55, 1;
	mov.u64 	%rd60, %rd55;
	@%p2 bra 	$L__BB3_20;
	cvt.s64.s32 	%rd58, %r1;
	mov.b64 	%rd55, 1;
	cvt.u32.u64 	%r7, %rd32;
	mov.u64 	%rd53, %rd58;
$L__BB3_3:
	mov.u64 	%rd4, %rd53;
	or.b64  	%rd35, %rd51, %rd32;
	and.b64  	%rd36, %rd35, -4294967296;
	setp.ne.s64 	%p3, %rd36, 0;
	@%p3 bra 	$L__BB3_5;
	cvt.u32.u64 	%r8, %rd51;
	rem.u32 	%r9, %r8, %r7;
	cvt.u64.u32 	%rd54, %r9;
	bra.uni 	$L__BB3_6;
$L__BB3_5:
	rem.u64 	%rd54, %rd51, %rd32;
$L__BB3_6:
	and.b64  	%rd37, %rd4, 1;
	setp.eq.b64 	%p4, %rd37, 1;
	not.pred 	%p5, %p4;
	@%p5 bra 	$L__BB3_10;
	mul.lo.s64 	%rd8, %rd54, %rd55;
	or.b64  	%rd38, %rd8, %rd32;
	and.b64  	%rd39, %rd38, -4294967296;
	setp.ne.s64 	%p6, %rd39, 0;
	@%p6 bra 	$L__BB3_9;
	cvt.u32.u64 	%r11, %rd8;
	rem.u32 	%r12, %r11, %r7;
	cvt.u64.u32 	%rd55, %r12;
	bra.uni 	$L__BB3_10;
$L__BB3_9:
	rem.u64 	%rd55, %rd8, %rd32;
$L__BB3_10:
	mul.lo.s64 	%rd51, %rd54, %rd54;
	shr.u64 	%rd53, %rd4, 1;
	setp.gt.u64 	%p7, %rd4, 1;
	@%p7 bra 	$L__BB3_3;
	mov.b64 	%rd60, 1;
$L__BB3_12:
	mov.u64 	%rd16, %rd58;
	or.b64  	%rd41, %rd56, %rd32;
	and.b64  	%rd42, %rd41, -4294967296;
	setp.ne.s64 	%p8, %rd42, 0;
	@%p8 bra 	$L__BB3_14;
	cvt.u32.u64 	%r14, %rd56;
	rem.u32 	%r15, %r14, %r7;
	cvt.u64.u32 	%rd59, %r15;
	bra.uni 	$L__BB3_15;
$L__BB3_14:
	rem.u64 	%rd59, %rd56, %rd32;
$L__BB3_15:
	and.b64  	%rd43, %rd16, 1;
	setp.eq.b64 	%p9, %rd43, 1;
	not.pred 	%p10, %p9;
	@%p10 bra 	$L__BB3_19;
	mul.lo.s64 	%rd20, %rd59, %rd60;
	or.b64  	%rd44, %rd20, %rd32;
	and.b64  	%rd45, %rd44, -4294967296;
	setp.ne.s64 	%p11, %rd45, 0;
	@%p11 bra 	$L__BB3_18;
	cvt.u32.u64 	%r17, %rd20;
	rem.u32 	%r18, %r17, %r7;
	cvt.u64.u32 	%rd60, %r18;
	bra.uni 	$L__BB3_19;
$L__BB3_18:
	rem.u64 	%rd60, %rd20, %rd32;
$L__BB3_19:
	mul.lo.s64 	%rd56, %rd59, %rd59;
	shr.u64 	%rd58, %rd16, 1;
	setp.gt.u64 	%p12, %rd16, 1;
	@%p12 bra 	$L__BB3_12;
$L__BB3_20:
	add.s32 	%r19, %r2, %r1;
	cvta.to.global.u64 	%rd46, %rd28;
	mul.wide.s32 	%rd47, %r19, 8;
	add.s64 	%rd48, %rd46, %rd47;
	st.global.u64 	[%rd48], %rd55;
	cvta.to.global.u64 	%rd49, %rd29;
	add.s64 	%rd50, %rd49, %rd47;
	st.global.u64 	[%rd50], %rd60;
$L__BB3_21:
	ret;

}
	// .globl	_Z22ntt_stage_kernel_tablePmPKmimi
.visible .entry _Z22ntt_stage_kernel_tablePmPKmimi(
	.param .u64 .ptr .align 1 _Z22ntt_stage_kernel_tablePmPKmimi_param_0,
	.param .u64 .ptr .align 1 _Z22ntt_stage_kernel_tablePmPKmimi_param_1,
	.param .u32 _Z22ntt_stage_kernel_tablePmPKmimi_param_2,
	.param .u64 _Z22ntt_stage_kernel_tablePmPKmimi_param_3,
	.param .u32 _Z22ntt_stage_kernel_tablePmPKmimi_param_4
)
{
	.reg .pred 	%p<28>;
	.reg .b32 	%r<61>;
	.reg .b64 	%rd<197>;

	ld.param.u64 	%rd81, [_Z22ntt_stage_kernel_tablePmPKmimi_param_0];
	ld.param.u64 	%rd82, [_Z22ntt_stage_kernel_tablePmPKmimi_param_1];
	ld.param.u32 	%r3, [_Z22ntt_stage_kernel_tablePmPKmimi_param_2];
	ld.param.u64 	%rd80, [_Z22ntt_stage_kernel_tablePmPKmimi_param_3];
	ld.param.u32 	%r4, [_Z22ntt_stage_kernel_tablePmPKmimi_param_4];
	cvta.to.global.u64 	%rd1, %rd81;
	cvta.to.global.u64 	%rd2, %rd82;
	mov.u32 	%r5, %ctaid.x;
	mov.u32 	%r1, %ntid.x;
	mov.u32 	%r6, %tid.x;
	mad.lo.s32 	%r7, %r5, %r1, %r6;
	shr.s32 	%r8, %r3, 1;
	div.s32 	%r9, %r4, %r3;
	cvt.s64.s32 	%rd3, %r8;
	mul.wide.s32 	%rd4, %r9, %r8;
	cvt.s64.s32 	%rd187, %r7;
	setp.le.s64 	%p1, %rd4, %rd187;
	@%p1 bra 	$L__BB4_39;
	and.b64  	%rd6, %rd3, 4294967295;
	mov.u32 	%r10, %nctaid.x;
	mul.lo.s32 	%r11, %r1, %r10;
	cvt.s64.s32 	%rd7, %r11;
	add.s64 	%rd83, %rd7, %rd187;
	max.s64 	%rd84, %rd4, %rd83;
	setp.lt.s64 	%p2, %rd83, %rd4;
	selp.u64 	%rd8, 1, 0, %p2;
	add.s64 	%rd85, %rd83, %rd8;
	sub.s64 	%rd9, %rd84, %rd85;
	or.b64  	%rd86, %rd9, %rd7;
	and.b64  	%rd87, %rd86, -4294967296;
	setp.ne.s64 	%p3, %rd87, 0;
	@%p3 bra 	$L__BB4_3;
	cvt.u32.u64 	%r12, %rd7;
	cvt.u32.u64 	%r13, %rd9;
	div.u32 	%r14, %r13, %r12;
	cvt.u64.u32 	%rd181, %r14;
	bra.uni 	$L__BB4_4;
$L__BB4_3:
	div.u64 	%rd181, %rd9, %rd7;
$L__BB4_4:
	add.s64 	%rd13, %rd181, %rd8;
	and.b64  	%rd88, %rd13, 3;
	setp.eq.s64 	%p4, %rd88, 3;
	@%p4 bra 	$L__BB4_13;
	cvt.u32.u64 	%r15, %rd3;
	shl.b64 	%rd183, %rd187, 32;
	shl.b64 	%rd15, %rd7, 32;
	sub.s32 	%r2, %r3, %r15;
	add.s64 	%rd89, %rd13, 1;
	and.b64  	%rd182, %rd89, 3;
	cvt.u32.u64 	%r22, %rd80;
$L__BB4_6:
	.pragma "nounroll";
	or.b64  	%rd90, %rd187, %rd3;
	and.b64  	%rd91, %rd90, -4294967296;
	setp.ne.s64 	%p5, %rd91, 0;
	@%p5 bra 	$L__BB4_8;
	cvt.u32.u64 	%r17, %rd187;
	div.u32 	%r18, %r17, %r15;
	cvt.u64.u32 	%rd185, %r18;
	bra.uni 	$L__BB4_9;
$L__BB4_8:
	div.s64 	%rd185, %rd187, %rd3;
$L__BB4_9:
	cvt.u32.u64 	%r19, %rd185;
	cvt.u32.u64 	%r20, %rd187;
	mad.lo.s32 	%r21, %r2, %r19, %r20;
	mul.lo.s64 	%rd92, %rd6, %rd185;
	shl.b64 	%rd93, %rd92, 32;
	sub.s64 	%rd94, %rd183, %rd93;
	shr.s64 	%rd95, %rd94, 29;
	add.s64 	%rd96, %rd2, %rd95;
	ld.global.u64 	%rd97, [%rd96];
	mul.wide.s32 	%rd98, %r21, 8;
	add.s64 	%rd23, %rd1, %rd98;
	ld.global.u64 	%rd24, [%rd23];
	shl.b64 	%rd99, %rd3, 3;
	add.s64 	%rd25, %rd23, %rd99;
	ld.global.u64 	%rd100, [%rd25];
	mul.lo.s64 	%rd26, %rd100, %rd97;
	or.b64  	%rd101, %rd26, %rd80;
	and.b64  	%rd102, %rd101, -4294967296;
	setp.ne.s64 	%p6, %rd102, 0;
	@%p6 bra 	$L__BB4_11;
	cvt.u32.u64 	%r23, %rd26;
	rem.u32 	%r24, %r23, %r22;
	cvt.u64.u32 	%rd186, %r24;
	bra.uni 	$L__BB4_12;
$L__BB4_11:
	rem.u64 	%rd186, %rd26, %rd80;
$L__BB4_12:
	add.s64 	%rd103, %rd186, %rd24;
	setp.lt.u64 	%p7, %rd103, %rd80;
	selp.b64 	%rd104, 0, %rd80, %p7;
	sub.s64 	%rd105, %rd103, %rd104;
	setp.lt.u64 	%p8, %rd24, %rd186;
	selp.b64 	%rd106, %rd80, 0, %p8;
	sub.s64 	%rd107, %rd24, %rd186;
	add.s64 	%rd108, %rd107, %rd106;
	st.global.u64 	[%rd23], %rd105;
	st.global.u64 	[%rd25], %rd108;
	add.s64 	%rd187, %rd187, %rd7;
	add.s64 	%rd183, %rd183, %rd15;
	add.s64 	%rd182, %rd182, -1;
	setp.ne.s64 	%p9, %rd182, 0;
	@%p9 bra 	$L__BB4_6;
$L__BB4_13:
	setp.lt.u64 	%p10, %rd13, 3;
	@%p10 bra 	$L__BB4_39;
$L__BB4_14:
	or.b64  	%rd109, %rd187, %rd3;
	and.b64  	%rd110, %rd109, -4294967296;
	setp.ne.s64 	%p11, %rd110, 0;
	@%p11 bra 	$L__BB4_16;
	cvt.u32.u64 	%r25, %rd3;
	cvt.u32.u64 	%r26, %rd187;
	div.u32 	%r27, %r26, %r25;
	cvt.u64.u32 	%rd189, %r27;
	bra.uni 	$L__BB4_17;
$L__BB4_16:
	div.s64 	%rd189, %rd187, %rd3;
$L__BB4_17:
	cvt.u32.u64 	%r28, %rd189;
	mul.lo.s64 	%rd111, %rd189, %rd6;
	sub.s64 	%rd112, %rd187, %rd111;
	cvt.u32.u64 	%r29, %rd112;
	mad.lo.s32 	%r30, %r3, %r28, %r29;
	shl.b64 	%rd113, %rd112, 32;
	shr.s64 	%rd114, %rd113, 29;
	add.s64 	%rd115, %rd2, %rd114;
	ld.global.u64 	%rd116, [%rd115];
	mul.wide.s32 	%rd117, %r30, 8;
	add.s64 	%rd38, %rd1, %rd117;
	ld.global.u64 	%rd39, [%rd38];
	shl.b64 	%rd40, %rd3, 3;
	add.s64 	%rd41, %rd38, %rd40;
	ld.global.u64 	%rd118, [%rd41];
	mul.lo.s64 	%rd42, %rd118, %rd116;
	or.b64  	%rd119, %rd42, %rd80;
	and.b64  	%rd120, %rd119, -4294967296;
	setp.ne.s64 	%p12, %rd120, 0;
	@%p12 bra 	$L__BB4_19;
	cvt.u32.u64 	%r31, %rd80;
	cvt.u32.u64 	%r32, %rd42;
	rem.u32 	%r33, %r32, %r31;
	cvt.u64.u32 	%rd190, %r33;
	bra.uni 	$L__BB4_20;
$L__BB4_19:
	rem.u64 	%rd190, %rd42, %rd80;
$L__BB4_20:
	add.s64 	%rd121, %rd190, %rd39;
	setp.lt.u64 	%p13, %rd121, %rd80;
	selp.b64 	%rd122, 0, %rd80, %p13;
	sub.s64 	%rd123, %rd121, %rd122;
	setp.lt.u64 	%p14, %rd39, %rd190;
	selp.b64 	%rd124, %rd80, 0, %p14;
	sub.s64 	%rd125, %rd39, %rd190;
	add.s64 	%rd126, %rd125, %rd124;
	st.global.u64 	[%rd38], %rd123;
	st.global.u64 	[%rd41], %rd126;
	add.s64 	%rd46, %rd187, %rd7;
	or.b64  	%rd127, %rd46, %rd3;
	and.b64  	%rd128, %rd127, -4294967296;
	setp.ne.s64 	%p15, %rd128, 0;
	@%p15 bra 	$L__BB4_22;
	cvt.u32.u64 	%r34, %rd3;
	cvt.u32.u64 	%r35, %rd46;
	div.u32 	%r36, %r35, %r34;
	cvt.u64.u32 	%rd191, %r36;
	bra.uni 	$L__BB4_23;
$L__BB4_22:
	div.s64 	%rd191, %rd46, %rd3;
$L__BB4_23:
	cvt.u32.u64 	%r37, %rd191;
	mul.lo.s64 	%rd129, %rd191, %rd6;
	sub.s64 	%rd130, %rd46, %rd129;
	cvt.u32.u64 	%r38, %rd130;
	mad.lo.s32 	%r39, %r3, %r37, %r38;
	shl.b64 	%rd131, %rd130, 32;
	shr.s64 	%rd132, %rd131, 29;
	add.s64 	%rd133, %rd2, %rd132;
	ld.global.u64 	%rd134, [%rd133];
	mul.wide.s32 	%rd135, %r39, 8;
	add.s64 	%rd50, %rd1, %rd135;
	ld.global.u64 	%rd51, [%rd50];
	add.s64 	%rd52, %rd50, %rd40;
	ld.global.u64 	%rd136, [%rd52];
	mul.lo.s64 	%rd53, %rd136, %rd134;
	or.b64  	%rd137, %rd53, %rd80;
	and.b64  	%rd138, %rd137, -4294967296;
	setp.ne.s64 	%p16, %rd138, 0;
	@%p16 bra 	$L__BB4_25;
	cvt.u32.u64 	%r40, %rd80;
	cvt.u32.u64 	%r41, %rd53;
	rem.u32 	%r42, %r41, %r40;
	cvt.u64.u32 	%rd192, %r42;
	bra.uni 	$L__BB4_26;
$L__BB4_25:
	rem.u64 	%rd192, %rd53, %rd80;
$L__BB4_26:
	add.s64 	%rd139, %rd192, %rd51;
	setp.lt.u64 	%p17, %rd139, %rd80;
	selp.b64 	%rd140, 0, %rd80, %p17;
	sub.s64 	%rd141, %rd139, %rd140;
	setp.lt.u64 	%p18, %rd51, %rd192;
	selp.b64 	%rd142, %rd80, 0, %p18;
	sub.s64 	%rd143, %rd51, %rd192;
	add.s64 	%rd144, %rd143, %rd142;
	st.global.u64 	[%rd50], %rd141;
	st.global.u64 	[%rd52], %rd144;
	add.s64 	%rd57, %rd46, %rd7;
	or.b64  	%rd145, %rd57, %rd3;
	and.b64  	%rd146, %rd145, -4294967296;
	setp.ne.s64 	%p19, %rd146, 0;
	@%p19 bra 	$L__BB4_28;
	cvt.u32.u64 	%r43, %rd3;
	cvt.u32.u64 	%r44, %rd57;
	div.u32 	%r45, %r44, %r43;
	cvt.u64.u32 	%rd193, %r45;
	bra.uni 	$L__BB4_29;
$L__BB4_28:
	div.s64 	%rd193, %rd57, %rd3;
$L__BB4_29:
	cvt.u32.u64 	%r46, %rd193;
	mul.lo.s64 	%rd147, %rd193, %rd6;
	sub.s64 	%rd148, %rd57, %rd147;
	cvt.u32.u64 	%r47, %rd148;
	mad.lo.s32 	%r48, %r3, %r46, %r47;
	shl.b64 	%rd149, %rd148, 32;
	shr.s64 	%rd150, %rd149, 29;
	add.s64 	%rd151, %rd2, %rd150;
	ld.global.u64 	%rd152, [%rd151];
	mul.wide.s32 	%rd153, %r48, 8;
	add.s64 	%rd61, %rd1, %rd153;
	ld.global.u64 	%rd62, [%rd61];
	add.s64 	%rd63, %rd61, %rd40;
	ld.global.u64 	%rd154, [%rd63];
	mul.lo.s64 	%rd64, %rd154, %rd152;
	or.b64  	%rd155, %rd64, %rd80;
	and.b64  	%rd156, %rd155, -4294967296;
	setp.ne.s64 	%p20, %rd156, 0;
	@%p20 bra 	$L__BB4_31;
	cvt.u32.u64 	%r49, %rd80;
	cvt.u32.u64 	%r50, %rd64;
	rem.u32 	%r51, %r50, %r49;
	cvt.u64.u32 	%rd194, %r51;
	bra.uni 	$L__BB4_32;
$L__BB4_31:
	rem.u64 	%rd194, %rd64, %rd80;
$L__BB4_32:
	add.s64 	%rd157, %rd194, %rd62;
	setp.lt.u64 	%p21, %rd157, %rd80;
	selp.b64 	%rd158, 0, %rd80, %p21;
	sub.s64 	%rd159, %rd157, %rd158;
	setp.lt.u64 	%p22, %rd62, %rd194;
	selp.b64 	%rd160, %rd80, 0, %p22;
	sub.s64 	%rd161, %rd62, %rd194;
	add.s64 	%rd162, %rd161, %rd160;
	st.global.u64 	[%rd61], %rd159;
	st.global.u64 	[%rd63], %rd162;
	add.s64 	%rd68, %rd57, %rd7;
	or.b64  	%rd163, %rd68, %rd3;
	and.b64  	%rd164, %rd163, -4294967296;
	setp.ne.s64 	%p23, %rd164, 0;
	@%p23 bra 	$L__BB4_34;
	cvt.u32.u64 	%r52, %rd3;
	cvt.u32.u64 	%r53, %rd68;
	div.u32 	%r54, %r53, %r52;
	cvt.u64.u32 	%rd195, %r54;
	bra.uni 	$L__BB4_35;
$L__BB4_34:
	div.s64 	%rd195, %rd68, %rd3;
$L__BB4_35:
	cvt.u32.u64 	%r55, %rd195;
	mul.lo.s64 	%rd165, %rd195, %rd6;
	sub.s64 	%rd166, %rd68, %rd165;
	cvt.u32.u64 	%r56, %rd166;
	mad.lo.s32 	%r57, %r3, %r55, %r56;
	shl.b64 	%rd167, %rd166, 32;
	shr.s64 	%rd168, %rd167, 29;
	add.s64 	%rd169, %rd2, %rd168;
	ld.global.u64 	%rd170, [%rd169];
	mul.wide.s32 	%rd171, %r57, 8;
	add.s64 	%rd72, %rd1, %rd171;
	ld.global.u64 	%rd73, [%rd72];
	add.s64 	%rd74, %rd72, %rd40;
	ld.global.u64 	%rd172, [%rd74];
	mul.lo.s64 	%rd75, %rd172, %rd170;
	or.b64  	%rd173, %rd75, %rd80;
	and.b64  	%rd174, %rd173, -4294967296;
	setp.ne.s64 	%p24, %rd174, 0;
	@%p24 bra 	$L__BB4_37;
	cvt.u32.u64 	%r58, %rd80;
	cvt.u32.u64 	%r59, %rd75;
	rem.u32 	%r60, %r59, %r58;
	cvt.u64.u32 	%rd196, %r60;
	bra.uni 	$L__BB4_38;
$L__BB4_37:
	rem.u64 	%rd196, %rd75, %rd80;
$L__BB4_38:
	add.s64 	%rd175, %rd196, %rd73;
	setp.lt.u64 	%p25, %rd175, %rd80;
	selp.b64 	%rd176, 0, %rd80, %p25;
	sub.s64 	%rd177, %rd175, %rd176;
	setp.lt.u64 	%p26, %rd73, %rd196;
	selp.b64 	%rd178, %rd80, 0, %p26;
	sub.s64 	%rd179, %rd73, %rd196;
	add.s64 	%rd180, %rd179, %rd178;
	st.global.u64 	[%rd72], %rd177;
	st.global.u64 	[%rd74], %rd180;
	add.s64 	%rd187, %rd68, %rd7;
	setp.lt.s64 	%p27, %rd187, %rd4;
	@%p27 bra 	$L__BB4_14;
$L__BB4_39:
	ret;

}


// ===== COMPILED SASS (sm_100) =====

	.target	sm_100

	.elftype	@"ET_EXEC"


//--------------------- .note.nv.tkinfo           --------------------------
	.section	.note.nv.tkinfo,"",@"SHT_NOTE"
	.sectionflags	@"SHF_NOTE_NV_TKINFO"
	.tkinfo
        /*0018*/ 	.word	0x00000002
        /*0030*/ 	.string	""
        /*0030*/ 	.string	"ptxas"
        /*0030*/ 	.string	"Cuda compilation tools, release 13.0, V13.0.88"
        /*0030*/ 	.string	"Build cuda_13.0.r13.0/compiler.36424714_0"
        /*0030*/ 	.string	"-arch sm_100 -m 64 "



//--------------------- .note.nv.cuinfo           --------------------------
	.section	.note.nv.cuinfo,"",@"SHT_NOTE"
	.sectionflags	@"SHF_NOTE_NV_CUINFO"
        /*0018*/ 	.short	0x0002
        /*001a*/ 	.short	0x0064
        /*001c*/ 	.short	0x0082
	.zero		2


//--------------------- .nv.info                  --------------------------
	.section	.nv.info,"",@"SHT_CUDA_INFO"
	.align	4


	//----- nvinfo : EIATTR_REGCOUNT
	.align		4
        /*0000*/ 	.byte	0x04, 0x2f
        /*0002*/ 	.short	(.L_1 - .L_0)
	.align		4
.L_0:
        /*0004*/ 	.word	index@(_Z18bit_reverse_kernelPmPKii)
        /*0008*/ 	.word	0x0000000e


	//----- nvinfo : EIATTR_FRAME_SIZE
	.align		4
.L_1:
        /*000c*/ 	.byte	0x04, 0x11
        /*000e*/ 	.short	(.L_3 - .L_2)
	.align		4
.L_2:
        /*0010*/ 	.word	index@(_Z18bit_reverse_kernelPmPKii)
        /*0014*/ 	.word	0x00000000


	//----- nvinfo : EIATTR_REGCOUNT
	.align		4
.L_3:
        /*0018*/ 	.byte	0x04, 0x2f
        /*001a*/ 	.short	(.L_5 - .L_4)
	.align		4
.L_4:
        /*001c*/ 	.word	index@(_Z29multiply_pointwise_kernel_vecPmPKmmi)
        /*0020*/ 	.word	0x00000022


	//----- nvinfo : EIATTR_FRAME_SIZE
	.align		4
.L_5:
        /*0024*/ 	.byte	0x04, 0x11
        /*0026*/ 	.short	(.L_7 - .L_6)
	.align		4
.L_6:
        /*0028*/ 	.word	index@($__internal_5_$__cuda_sm20_rem_u64)
        /*002c*/ 	.word	0x00000000


	//----- nvinfo : EIATTR_FRAME_SIZE
	.align		4
.L_7:
        /*0030*/ 	.byte	0x04, 0x11
        /*0032*/ 	.short	(.L_9 - .L_8)
	.align		4
.L_8:
        /*0034*/ 	.word	index@(_Z29multiply_pointwise_kernel_vecPmPKmmi)
        /*0038*/ 	.word	0x00000000


	//----- nvinfo : EIATTR_REGCOUNT
	.align		4
.L_9:
        /*003c*/ 	.byte	0x04, 0x2f
        /*003e*/ 	.short	(.L_11 - .L_10)
	.align		4
.L_10:
        /*0040*/ 	.word	index@(_Z20apply_inv_kernel_vecPmmmi)
        /*0044*/ 	.word	0x0000001e


	//----- nvinfo : EIATTR_FRAME_SIZE
	.align		4
.L_11:
        /*0048*/ 	.byte	0x04, 0x11
        /*004a*/ 	.short	(.L_13 - .L_12)
	.align		4
.L_12:
        /*004c*/ 	.word	index@($__internal_4_$__cuda_sm20_rem_u64)
        /*0050*/ 	.word	0x00000000


	//----- nvinfo : EIATTR_FRAME_SIZE
	.align		4
.L_13:
        /*0054*/ 	.byte	0x04, 0x11
        /*0056*/ 	.short	(.L_15 - .L_14)
	.align		4
.L_14:
        /*0058*/ 	.word	index@(_Z20apply_inv_kernel_vecPmmmi)
        /*005c*/ 	.word	0x00000000


	//----- nvinfo : EIATTR_REGCOUNT
	.align		4
.L_15:
        /*0060*/ 	.byte	0x04, 0x2f
        /*0062*/ 	.short	(.L_17 - .L_16)
	.align		4
.L_16:
        /*0064*/ 	.word	index@(_Z19fill_twiddle_kernelPmS_iimmm)
        /*0068*/ 	.word	0x0000001c


	//----- nvinfo : EIATTR_FRAME_SIZE
	.align		4
.L_17:
        /*006c*/ 	.byte	0x04, 0x11
        /*006e*/ 	.short	(.L_19 - .L_18)
	.align		4
.L_18:
        /*0070*/ 	.word	index@($__internal_3_$__cuda_sm20_rem_u64)
        /*0074*/ 	.word	0x00000000


	//----- nvinfo : EIATTR_FRAME_SIZE
	.align		4
.L_19:
        /*0078*/ 	.byte	0x04, 0x11
        /*007a*/ 	.short	(.L_21 - .L_20)
	.align		4
.L_20:
        /*007c*/ 	.word	index@(_Z19fill_twiddle_kernelPmS_iimmm)
        /*0080*/ 	.word	0x00000000


	//----- nvinfo : EIATTR_REGCOUNT
	.align		4
.L_21:
        /*0084*/ 	.byte	0x04, 0x2f
        /*0086*/ 	.short	(.L_23 - .L_22)
	.align		4
.L_22:
        /*0088*/ 	.word	index@(_Z22ntt_stage_kernel_tablePmPKmimi)
        /*008c*/ 	.word	0x0000001e


	//----- nvinfo : EIATTR_FRAME_SIZE
	.align		4
.L_23:
        /*0090*/ 	.byte	0x04, 0x11
        /*0092*/ 	.short	(.L_25 - .L_24)
	.align		4
.L_24:
        /*0094*/ 	.word	index@($__internal_2_$__cuda_sm20_rem_u64)
        /*0098*/ 	.word	0x00000000


	//----- nvinfo : EIATTR_FRAME_SIZE
	.align		4
.L_25:
        /*009c*/ 	.byte	0x04, 0x11
        /*009e*/ 	.short	(.L_27 - .L_26)
	.align		4
.L_26:
        /*00a0*/ 	.word	index@($__internal_1_$__cuda_sm20_div_u64)
        /*00a4*/ 	.word	0x00000000


	//----- nvinfo : EIATTR_FRAME_SIZE
	.align		4
.L_27:
        /*00a8*/ 	.byte	0x04, 0x11
        /*00aa*/ 	.short	(.L_29 - .L_28)
	.align		4
.L_28:
        /*00ac*/ 	.word	index@($__internal_0_$__cuda_sm20_div_s64)
        /*00b0*/ 	.word	0x00000000


	//----- nvinfo : EIATTR_FRAME_SIZE
	.align		4
.L_29:
        /*00b4*/ 	.byte	0x04, 0x11
        /*00b6*/ 	.short	(.L_31 - .L_30)
	.align		4
.L_30:
        /*00b8*/ 	.word	index@(_Z22ntt_stage_kernel_tablePmPKmimi)
        /*00bc*/ 	.word	0x00000000


	//----- nvinfo : EIATTR_MIN_STACK_SIZE
	.align		4
.L_31:
        /*00c0*/ 	.byte	0x04, 0x12
        /*00c2*/ 	.short	(.L_33 - .L_32)
	.align		4
.L_32:
        /*00c4*/ 	.word	index@(_Z22ntt_stage_kernel_tablePmPKmimi)
        /*00c8*/ 	.word	0x00000000


	//----- nvinfo : EIATTR_MIN_STACK_SIZE
	.align		4
.L_33:
        /*00cc*/ 	.byte	0x04, 0x12
        /*00ce*/ 	.short	(.L_35 - .L_34)
	.align		4
.L_34:
        /*00d0*/ 	.word	index@(_Z19fill_twiddle_kernelPmS_iimmm)
        /*00d4*/ 	.word	0x00000000


	//----- nvinfo : EIATTR_MIN_STACK_SIZE
	.align		4
.L_35:
        /*00d8*/ 	.byte	0x04, 0x12
        /*00da*/ 	.short	(.L_37 - .L_36)
	.align		4
.L_36:
        /*00dc*/ 	.word	index@(_Z20apply_inv_kernel_vecPmmmi)
        /*00e0*/ 	.word	0x00000000


	//----- nvinfo : EIATTR_MIN_STACK_SIZE
	.align		4
.L_37:
        /*00e4*/ 	.byte	0x04, 0x12
        /*00e6*/ 	.short	(.L_39 - .L_38)
	.align		4
.L_38:
        /*00e8*/ 	.word	index@(_Z29multiply_pointwise_kernel_vecPmPKmmi)
        /*00ec*/ 	.word	0x00000000


	//----- nvinfo : EIATTR_MIN_STACK_SIZE
	.align		4
.L_39:
        /*00f0*/ 	.byte	0x04, 0x12
        /*00f2*/ 	.short	(.L_41 - .L_40)
	.align		4
.L_40:
        /*00f4*/ 	.word	index@(_Z18bit_reverse_kernelPmPKii)
        /*00f8*/ 	.word	0x00000000
.L_41:


//--------------------- .nv.compat                --------------------------
	.section	.nv.compat,"",@"SHT_CUDA_COMPAT_INFO"
	.align	4
        /*0000*/ 	.byte	0x02, 0x09, 0x00, 0x00, 0x02, 0x02, 0x01, 0x00, 0x02, 0x05, 0x05, 0x00, 0x03, 0x07, 0x01, 0x01
        /*0010*/ 	.byte	0x02, 0x03, 0x00, 0x00, 0x02, 0x06, 0x01, 0x00, 0x04, 0x0b, 0x08, 0x00, 0x09, 0x00, 0x00, 0x00
        /*0020*/ 	.byte	0x00, 0x00, 0x00, 0x00


//--------------------- .nv.info._Z22ntt_stage_kernel_tablePmPKmimi --------------------------
	.section	.nv.info._Z22ntt_stage_kernel_tablePmPKmimi,"",@"SHT_CUDA_INFO"
	.sectionflags	@""
	.align	4


	//----- nvinfo : EIATTR_CUDA_API_VERSION
	.align		4
        /*0000*/ 	.byte	0x04, 0x37
        /*0002*/ 	.short	(.L_43 - .L_42)
.L_42:
        /*0004*/ 	.word	0x00000082


	//----- nvinfo : EIATTR_KPARAM_INFO
	.align		4
.L_43:
        /*0008*/ 	.byte	0x04, 0x17
        /*000a*/ 	.short	(.L_45 - .L_44)
.L_44:
        /*000c*/ 	.word	0x00000000
        /*0010*/ 	.short	0x0004
        /*0012*/ 	.short	0x0020
        /*0014*/ 	.byte	0x00, 0xf0, 0x11, 0x00


	//----- nvinfo : EIATTR_KPARAM_INFO
	.align		4
.L_45:
        /*0018*/ 	.byte	0x04, 0x17
        /*001a*/ 	.short	(.L_47 - .L_46)
.L_46:
        /*001c*/ 	.word	0x00000000
        /*0020*/ 	.short	0x0003
        /*0022*/ 	.short	0x0018
        /*0024*/ 	.byte	0x00, 0xf0, 0x21, 0x00


	//----- nvinfo : EIATTR_KPARAM_INFO
	.align		4
.L_47:
        /*0028*/ 	.byte	0x04, 0x17
        /*002a*/ 	.short	(.L_49 - .L_48)
.L_48:
        /*002c*/ 	.word	0x00000000
        /*0030*/ 	.short	0x0002
        /*0032*/ 	.short	0x0010
        /*0034*/ 	.byte	0x00, 0xf0, 0x11, 0x00


	//----- nvinfo : EIATTR_KPARAM_INFO
	.align		4
.L_49:
        /*0038*/ 	.byte	0x04, 0x17
        /*003a*/ 	.short	(.L_51 - .L_50)
.L_50:
        /*003c*/ 	.word	0x00000000
        /*0040*/ 	.short	0x0001
        /*0042*/ 	.short	0x0008
        /*0044*/ 	.byte	0x00, 0xf5, 0x21, 0x00


	//----- nvinfo : EIATTR_KPARAM_INFO
	.align		4
.L_51:
        /*0048*/ 	.byte	0x04, 0x17
        /*004a*/ 	.short	(.L_53 - .L_52)
.L_52:
        /*004c*/ 	.word	0x00000000
        /*0050*/ 	.short	0x0000
        /*0052*/ 	.short	0x0000
        /*0054*/ 	.byte	0x00, 0xf5, 0x21, 0x00


	//----- nvinfo : EIATTR_SPARSE_MMA_MASK
	.align		4
.L_53:
        /*0058*/ 	.byte	0x03, 0x50
        /*005a*/ 	.short	0x0000


	//----- nvinfo : EIATTR_MAXREG_COUNT
	.align		4
        /*005c*/ 	.byte	0x03, 0x1b
        /*005e*/ 	.short	0x00ff


	//----- nvinfo : EIATTR_MERCURY_ISA_VERSION
	.align		4
        /*0060*/ 	.byte	0x03, 0x5f
        /*0062*/ 	.short	0x0101


	//----- nvinfo : EIATTR_VRC_CTA_INIT_COUNT
	.align		4
        /*0064*/ 	.byte	0x02, 0x4a
	.zero		1
	.zero		1


	//----- nvinfo : EIATTR_EXIT_INSTR_OFFSETS
	.align		4
        /*0068*/ 	.byte	0x04, 0x1c
        /*006a*/ 	.short	(.L_55 - .L_54)


	//   ....[0]....
.L_54:
        /*006c*/ 	.word	0x000002d0


	//   ....[1]....
        /*0070*/ 	.word	0x00000e50


	//   ....[2]....
        /*0074*/ 	.word	0x000025f0


	//----- nvinfo : EIATTR_CRS_STACK_SIZE
	.align		4
.L_55:
        /*0078*/ 	.byte	0x04, 0x1e
        /*007a*/ 	.short	(.L_57 - .L_56)
.L_56:
        /*007c*/ 	.word	0x00000000


	//----- nvinfo : EIATTR_CBANK_PARAM_SIZE
	.align		4
.L_57:
        /*0080*/ 	.byte	0x03, 0x19
        /*0082*/ 	.short	0x0024


	//----- nvinfo : EIATTR_PARAM_CBANK
	.align		4
        /*0084*/ 	.byte	0x04, 0x0a
        /*0086*/ 	.short	(.L_59 - .L_58)
	.align		4
.L_58:
        /*0088*/ 	.word	index@(.nv.constant0._Z22ntt_stage_kernel_tablePmPKmimi)
        /*008c*/ 	.short	0x0380
        /*008e*/ 	.short	0x0024


	//----- nvinfo : EIATTR_SW_WAR
	.align		4
.L_59:
        /*0090*/ 	.byte	0x04, 0x36
        /*0092*/ 	.short	(.L_61 - .L_60)
.L_60:
        /*0094*/ 	.word	0x00000008
.L_61:


//--------------------- .nv.info._Z19fill_twiddle_kernelPmS_iimmm --------------------------
	.section	.nv.info._Z19fill_twiddle_kernelPmS_iimmm,"",@"SHT_CUDA_INFO"
	.sectionflags	@""
	.align	4


	//----- nvinfo : EIATTR_CUDA_API_VERSION
	.align		4
        /*0000*/ 	.byte	0x04, 0x37
        /*0002*/ 	.short	(.L_63 - .L_62)
.L_62:
        /*0004*/ 	.word	0x00000082


	//----- nvinfo : EIATTR_KPARAM_INFO
	.align		4
.L_63:
        /*0008*/ 	.byte	0x04, 0x17
        /*000a*/ 	.short	(.L_65 - .L_64)
.L_64:
        /*000c*/ 	.word	0x00000000
        /*0010*/ 	.short	0x0006
        /*0012*/ 	.short	0x0028
        /*0014*/ 	.byte	0x00, 0xf0, 0x21, 0x00


	//----- nvinfo : EIATTR_KPARAM_INFO
	.align		4
.L_65:
        /*0018*/ 	.byte	0x04, 0x17
        /*001a*/ 	.short	(.L_67 - .L_66)
.L_66:
        /*001c*/ 	.word	0x00000000
        /*0020*/ 	.short	0x0005
        /*0022*/ 	.short	0x0020
        /*0024*/ 	.byte	0x00, 0xf0, 0x21, 0x00


	//----- nvinfo : EIATTR_KPARAM_INFO
	.align		4
.L_67:
        /*0028*/ 	.byte	0x04, 0x17
        /*002a*/ 	.short	(.L_69 - .L_68)
.L_68:
        /*002c*/ 	.word	0x00000000
        /*0030*/ 	.short	0x0004
        /*0032*/ 	.short	0x0018
        /*0034*/ 	.byte	0x00, 0xf0, 0x21, 0x00


	//----- nvinfo : EIATTR_KPARAM_INFO
	.align		4
.L_69:
        /*0038*/ 	.byte	0x04, 0x17
        /*003a*/ 	.short	(.L_71 - .L_70)
.L_70:
        /*003c*/ 	.word	0x00000000
        /*0040*/ 	.short	0x0003
        /*0042*/ 	.short	0x0014
        /*0044*/ 	.byte	0x00, 0xf0, 0x11, 0x00


	//----- nvinfo : EIATTR_KPARAM_INFO
	.align		4
.L_71:
        /*0048*/ 	.byte	0x04, 0x17
        /*004a*/ 	.short	(.L_73 - .L_72)
.L_72:
        /*004c*/ 	.word	0x00000000
        /*0050*/ 	.short	0x0002
        /*0052*/ 	.short	0x0010
        /*0054*/ 	.byte	0x00, 0xf0, 0x11, 0x00


	//----- nvinfo : EIATTR_KPARAM_INFO
	.align		4
.L_73:
        /*0058*/ 	.byte	0x04, 0x17
        /*005a*/ 	.short	(.L_75 - .L_74)
.L_74:
        /*005c*/ 	.word	0x00000000
        /*0060*/ 	.short	0x0001
        /*0062*/ 	.short	0x0008
        /*0064*/ 	.byte	0x00, 0xf5, 0x21, 0x00


	//----- nvinfo : EIATTR_KPARAM_INFO
	.align		4
.L_75:
        /*0068*/ 	.byte	0x04, 0x17
        /*006a*/ 	.short	(.L_77 - .L_76)
.L_76:
        /*006c*/ 	.word	0x00000000
        /*0070*/ 	.short	0x0000
        /*0072*/ 	.short	0x0000
        /*0074*/ 	.byte	0x00, 0xf5, 0x21, 0x00


	//----- nvinfo : EIATTR_SPARSE_MMA_MASK
	.align		4
.L_77:
        /*0078*/ 	.byte	0x03, 0x50
        /*007a*/ 	.short	0x0000


	//----- nvinfo : EIATTR_MAXREG_COUNT
	.align		4
        /*007c*/ 	.byte	0x03, 0x1b
        /*007e*/ 	.short	0x00ff


	//----- nvinfo : EIATTR_MERCURY_ISA_VERSION
	.align		4
        /*0080*/ 	.byte	0x03, 0x5f
        /*0082*/ 	.short	0x0101


	//----- nvinfo : EIATTR_VRC_CTA_INIT_COUNT
	.align		4
        /*0084*/ 	.byte	0x02, 0x4a
	.zero		1
	.zero		1


	//----- nvinfo : EIATTR_EXIT_INSTR_OFFSETS
	.align		4
        /*0088*/ 	.byte	0x04, 0x1c
        /*008a*/ 	.short	(.L_79 - .L_78)


	//   ....[0]....
.L_78:
        /*008c*/ 	.word	0x00000070


	//   ....[1]....
        /*0090*/ 	.word	0x00000c80


	//----- nvinfo : EIATTR_CRS_STACK_SIZE
	.align		4
.L_79:
        /*0094*/ 	.byte	0x04, 0x1e
        /*0096*/ 	.short	(.L_81 - .L_80)
.L_80:
        /*0098*/ 	.word	0x00000000


	//----- nvinfo : EIATTR_CBANK_PARAM_SIZE
	.align		4
.L_81:
        /*009c*/ 	.byte	0x03, 0x19
        /*009e*/ 	.short	0x0030


	//----- nvinfo : EIATTR_PARAM_CBANK
	.align		4
        /*00a0*/ 	.byte	0x04, 0x0a
        /*00a2*/ 	.short	(.L_83 - .L_82)
	.align		4
.L_82:
        /*00a4*/ 	.word	index@(.nv.constant0._Z19fill_twiddle_kernelPmS_iimmm)
        /*00a8*/ 	.short	0x0380
        /*00aa*/ 	.short	0x0030


	//----- nvinfo : EIATTR_SW_WAR
	.align		4
.L_83:
        /*00ac*/ 	.byte	0x04, 0x36
        /*00ae*/ 	.short	(.L_85 - .L_84)
.L_84:
        /*00b0*/ 	.word	0x00000008
.L_85:


//--------------------- .nv.info._Z20apply_inv_kernel_vecPmmmi --------------------------
	.section	.nv.info._Z20apply_inv_kernel_vecPmmmi,"",@"SHT_CUDA_INFO"
	.sectionflags	@""
	.align	4


	//----- nvinfo : EIATTR_CUDA_API_VERSION
	.align		4
        /*0000*/ 	.byte	0x04, 0x37
        /*0002*/ 	.short	(.L_87 - .L_86)
.L_86:
        /*0004*/ 	.word	0x00000082


	//----- nvinfo : EIATTR_KPARAM_INFO
	.align		4
.L_87:
        /*0008*/ 	.byte	0x04, 0x17
        /*000a*/ 	.short	(.L_89 - .L_88)
.L_88:
        /*000c*/ 	.word	0x00000000
        /*0010*/ 	.short	0x0003
        /*0012*/ 	.short	0x0018
        /*0014*/ 	.byte	0x00, 0xf0, 0x11, 0x00


	//----- nvinfo : EIATTR_KPARAM_INFO
	.align		4
.L_89:
        /*0018*/ 	.byte	0x04, 0x17
        /*001a*/ 	.short	(.L_91 - .L_90)
.L_90:
        /*001c*/ 	.word	0x00000000
        /*0020*/ 	.short	0x0002
        /*0022*/ 	.short	0x0010
        /*0024*/ 	.byte	0x00, 0xf0, 0x21, 0x00


	//----- nvinfo : EIATTR_KPARAM_INFO
	.align		4
.L_91:
        /*0028*/ 	.byte	0x04, 0x17
        /*002a*/ 	.short	(.L_93 - .L_92)
.L_92:
        /*002c*/ 	.word	0x00000000
        /*0030*/ 	.short	0x0001
        /*0032*/ 	.short	0x0008
        /*0034*/ 	.byte	0x00, 0xf0, 0x21, 0x00


	//----- nvinfo : EIATTR_KPARAM_INFO
	.align		4
.L_93:
        /*0038*/ 	.byte	0x04, 0x17
        /*003a*/ 	.short	(.L_95 - .L_94)
.L_94:
        /*003c*/ 	.word	0x00000000
        /*0040*/ 	.short	0x0000
        /*0042*/ 	.short	0x0000
        /*0044*/ 	.byte	0x00, 0xf5, 0x21, 0x00


	//----- nvinfo : EIATTR_SPARSE_MMA_MASK
	.align		4
.L_95:
        /*0048*/ 	.byte	0x03, 0x50
        /*004a*/ 	.short	0x0000


	//----- nvinfo : EIATTR_MAXREG_COUNT
	.align		4
        /*004c*/ 	.byte	0x03, 0x1b
        /*004e*/ 	.short	0x00ff


	//----- nvinfo : EIATTR_MERCURY_ISA_VERSION
	.align		4
        /*0050*/ 	.byte	0x03, 0x5f
        /*0052*/ 	.short	0x0101


	//----- nvinfo : EIATTR_VRC_CTA_INIT_COUNT
	.align		4
        /*0054*/ 	.byte	0x02, 0x4a
	.zero		1
	.zero		1


	//----- nvinfo : EIATTR_EXIT_INSTR_OFFSETS
	.align		4
        /*0058*/ 	.byte	0x04, 0x1c
        /*005a*/ 	.short	(.L_97 - .L_96)


	//   ....[0]....
.L_96:
        /*005c*/ 	.word	0x000019f0


	//   ....[1]....
        /*0060*/ 	.word	0x00001c40


	//----- nvinfo : EIATTR_CRS_STACK_SIZE
	.align		4
.L_97:
        /*0064*/ 	.byte	0x04, 0x1e
        /*0066*/ 	.short	(.L_99 - .L_98)
.L_98:
        /*0068*/ 	.word	0x00000000


	//----- nvinfo : EIATTR_CBANK_PARAM_SIZE
	.align		4
.L_99:
        /*006c*/ 	.byte	0x03, 0x19
        /*006e*/ 	.short	0x001c


	//----- nvinfo : EIATTR_PARAM_CBANK
	.align		4
        /*0070*/ 	.byte	0x04, 0x0a
        /*0072*/ 	.short	(.L_101 - .L_100)
	.align		4
.L_100:
        /*0074*/ 	.word	index@(.nv.constant0._Z20apply_inv_kernel_vecPmmmi)
        /*0078*/ 	.short	0x0380
        /*007a*/ 	.short	0x001c


	//----- nvinfo : EIATTR_SW_WAR
	.align		4
.L_101:
        /*007c*/ 	.byte	0x04, 0x36
        /*007e*/ 	.short	(.L_103 - .L_102)
.L_102:
        /*0080*/ 	.word	0x00000008
.L_103:


//--------------------- .nv.info._Z29multiply_pointwise_kernel_vecPmPKmmi --------------------------
	.section	.nv.info._Z29multiply_pointwise_kernel_vecPmPKmmi,"",@"SHT_CUDA_INFO"
	.sectionflags	@""
	.align	4


	//----- nvinfo : EIATTR_CUDA_API_VERSION
	.align		4
        /*0000*/ 	.byte	0x04, 0x37
        /*0002*/ 	.short	(.L_105 - .L_104)
.L_104:
        /*0004*/ 	.word	0x00000082


	//----- nvinfo : EIATTR_KPARAM_INFO
	.align		4
.L_105:
        /*0008*/ 	.byte	0x04, 0x17
        /*000a*/ 	.short	(.L_107 - .L_106)
.L_106:
        /*000c*/ 	.word	0x00000000
        /*0010*/ 	.short	0x0003
        /*0012*/ 	.short	0x0018
        /*0014*/ 	.byte	0x00, 0xf0, 0x11, 0x00


	//----- nvinfo : EIATTR_KPARAM_INFO
	.align		4
.L_107:
        /*0018*/ 	.byte	0x04, 0x17
        /*001a*/ 	.short	(.L_109 - .L_108)
.L_108:
        /*001c*/ 	.word	0x00000000
        /*0020*/ 	.short	0x0002
        /*0022*/ 	.short	0x0010
        /*0024*/ 	.byte	0x00, 0xf0, 0x21, 0x00


	//----- nvinfo : EIATTR_KPARAM_INFO
	.align		4
.L_109:
        /*0028*/ 	.byte	0x04, 0x17
        /*002a*/ 	.short	(.L_111 - .L_110)
.L_110:
        /*002c*/ 	.word	0x00000000
        /*0030*/ 	.short	0x0001
        /*0032*/ 	.short	0x0008
        /*0034*/ 	.byte	0x00, 0xf5, 0x21, 0x00


	//----- nvinfo : EIATTR_KPARAM_INFO
	.align		4
.L_111:
        /*0038*/ 	.byte	0x04, 0x17
        /*003a*/ 	.short	(.L_113 - .L_112)
.L_112:
        /*003c*/ 	.word	0x00000000
        /*0040*/ 	.short	0x0000
        /*0042*/ 	.short	0x0000
        /*0044*/ 	.byte	0x00, 0xf5, 0x21, 0x00


	//----- nvinfo : EIATTR_SPARSE_MMA_MASK
	.align		4
.L_113:
        /*0048*/ 	.byte	0x03, 0x50
        /*004a*/ 	.short	0x0000


	//----- nvinfo : EIATTR_MAXREG_COUNT
	.align		4
        /*004c*/ 	.byte	0x03, 0x1b
        /*004e*/ 	.short	0x00ff


	//----- nvinfo : EIATTR_MERCURY_ISA_VERSION
	.align		4
        /*0050*/ 	.byte	0x03, 0x5f
        /*0052*/ 	.short	0x0101


	//----- nvinfo : EIATTR_VRC_CTA_INIT_COUNT
	.align		4
        /*0054*/ 	.byte	0x02, 0x4a
	.zero		1
	.zero		1


	//----- nvinfo : EIATTR_EXIT_INSTR_OFFSETS
	.align		4
        /*0058*/ 	.byte	0x04, 0x1c
        /*005a*/ 	.short	(.L_115 - .L_114)


	//   ....[0]....
.L_114:
        /*005c*/ 	.word	0x000019f0


	//   ....[1]....
        /*0060*/ 	.word	0x00001c50


	//----- nvinfo : EIATTR_CRS_STACK_SIZE
	.align		4
.L_115:
        /*0064*/ 	.byte	0x04, 0x1e
        /*0066*/ 	.short	(.L_117 - .L_116)
.L_116:
        /*0068*/ 	.word	0x00000000


	//----- nvinfo : EIATTR_CBANK_PARAM_SIZE
	.align		4
.L_117:
        /*006c*/ 	.byte	0x03, 0x19
        /*006e*/ 	.short	0x001c


	//----- nvinfo : EIATTR_PARAM_CBANK
	.align		4
        /*0070*/ 	.byte	0x04, 0x0a
        /*0072*/ 	.short	(.L_119 - .L_118)
	.align		4
.L_118:
        /*0074*/ 	.word	index@(.nv.constant0._Z29multiply_pointwise_kernel_vecPmPKmmi)
        /*0078*/ 	.short	0x0380
        /*007a*/ 	.short	0x001c


	//----- nvinfo : EIATTR_SW_WAR
	.align		4
.L_119:
        /*007c*/ 	.byte	0x04, 0x36
        /*007e*/ 	.short	(.L_121 - .L_120)
.L_120:
        /*0080*/ 	.word	0x00000008
.L_121:


//--------------------- .nv.info._Z18bit_reverse_kernelPmPKii --------------------------
	.section	.nv.info._Z18bit_reverse_kernelPmPKii,"",@"SHT_CUDA_INFO"
	.sectionflags	@""
	.align	4


	//----- nvinfo : EIATTR_CUDA_API_VERSION
	.align		4
        /*0000*/ 	.byte	0x04, 0x37
        /*0002*/ 	.short	(.L_123 - .L_122)
.L_122:
        /*0004*/ 	.word	0x00000082


	//----- nvinfo : EIATTR_KPARAM_INFO
	.align		4
.L_123:
        /*0008*/ 	.byte	0x04, 0x17
        /*000a*/ 	.short	(.L_125 - .L_124)
.L_124:
        /*000c*/ 	.word	0x00000000
        /*0010*/ 	.short	0x0002
        /*0012*/ 	.short	0x0010
        /*0014*/ 	.byte	0x00, 0xf0, 0x11, 0x00


	//----- nvinfo : EIATTR_KPARAM_INFO
	.align		4
.L_125:
        /*0018*/ 	.byte	0x04, 0x17
        /*001a*/ 	.short	(.L_127 - .L_126)
.L_126:
        /*001c*/ 	.word	0x00000000
        /*0020*/ 	.short	0x0001
        /*0022*/ 	.short	0x0008
        /*0024*/ 	.byte	0x00, 0xf5, 0x21, 0x00


	//----- nvinfo : EIATTR_KPARAM_INFO
	.align		4
.L_127:
        /*0028*/ 	.byte	0x04, 0x17
        /*002a*/ 	.short	(.L_129 - .L_128)
.L_128:
        /*002c*/ 	.word	0x00000000
        /*0030*/ 	.short	0x0000
        /*0032*/ 	.short	0x0000
        /*0034*/ 	.byte	0x00, 0xf5, 0x21, 0x00


	//----- nvinfo : EIATTR_SPARSE_MMA_MASK
	.align		4
.L_129:
        /*0038*/ 	.byte	0x03, 0x50
        /*003a*/ 	.short	0x0000


	//----- nvinfo : EIATTR_MAXREG_COUNT
	.align		4
        /*003c*/ 	.byte	0x03, 0x1b
        /*003e*/ 	.short	0x00ff


	//----- nvinfo : EIATTR_MERCURY_ISA_VERSION
	.align		4
        /*0040*/ 	.byte	0x03, 0x5f
        /*0042*/ 	.short	0x0101


	//----- nvinfo : EIATTR_VRC_CTA_INIT_COUNT
	.align		4
        /*0044*/ 	.byte	0x02, 0x4a
	.zero		1
	.zero		1


	//----- nvinfo : EIATTR_EXIT_INSTR_OFFSETS
	.align		4
        /*0048*/ 	.byte	0x04, 0x1c
        /*004a*/ 	.short	(.L_131 - .L_130)


	//   ....[0]....
.L_130:
        /*004c*/ 	.word	0x00000070


	//   ....[1]....
        /*0050*/ 	.word	0x000000d0


	//   ....[2]....
        /*0054*/ 	.word	0x00000170


	//----- nvinfo : EIATTR_CBANK_PARAM_SIZE
	.align		4
.L_131:
        /*0058*/ 	.byte	0x03, 0x19
        /*005a*/ 	.short	0x0014


	//----- nvinfo : EIATTR_PARAM_CBANK
	.align		4
        /*005c*/ 	.byte	0x04, 0x0a
        /*005e*/ 	.short	(.L_133 - .L_132)
	.align		4
.L_132:
        /*0060*/ 	.word	index@(.nv.constant0._Z18bit_reverse_kernelPmPKii)
        /*0064*/ 	.short	0x0380
        /*0066*/ 	.short	0x0014


	//----- nvinfo : EIATTR_SW_WAR
	.align		4
.L_133:
        /*0068*/ 	.byte	0x04, 0x36
        /*006a*/ 	.short	(.L_135 - .L_134)
.L_134:
        /*006c*/ 	.word	0x00000008
.L_135:


//--------------------- .nv.callgraph             --------------------------
	.section	.nv.callgraph,"",@"SHT_CUDA_CALLGRAPH"
	.align	4
	.sectionentsize	8
	.align		4
        /*0000*/ 	.word	0x00000000
	.align		4
        /*0004*/ 	.word	0xffffffff
	.align		4
        /*0008*/ 	.word	0x00000000
	.align		4
        /*000c*/ 	.word	0xfffffffe
	.align		4
        /*0010*/ 	.word	0x00000000
	.align		4
        /*0014*/ 	.word	0xfffffffd
	.align		4
        /*0018*/ 	.word	0x00000000
	.align		4
        /*001c*/ 	.word	0xfffffffc


//--------------------- .text._Z22ntt_stage_kernel_tablePmPKmimi --------------------------
	.section	.text._Z22ntt_stage_kernel_tablePmPKmimi,"ax",@progbits
	.align	128
        .global         _Z22ntt_stage_kernel_tablePmPKmimi
        .type           _Z22ntt_stage_kernel_tablePmPKmimi,@function
        .size           _Z22ntt_stage_kernel_tablePmPKmimi,(.L_x_138 - _Z22ntt_stage_kernel_tablePmPKmimi)
        .other          _Z22ntt_stage_kernel_tablePmPKmimi,@"STO_CUDA_ENTRY STV_DEFAULT"
_Z22ntt_stage_kernel_tablePmPKmimi:
.text._Z22ntt_stage_kernel_tablePmPKmimi:
[----:B------:R-:W-:Y:S01]  /*0000*/  LDC R1, c[0x0][0x37c] ;  /* 0x0000df00ff017b82 */ /* 0x000fe20000000800 */
[----:B------:R-:W0:Y:S07]  /*0010*/  LDCU UR7, c[0x0][0x390] ;  /* 0x00007200ff0777ac */ /* 0x000e2e0008000800 */
[----:B------:R-:W1:Y:S01]  /*0020*/  LDC R8, c[0x0][0x3a0] ;  /* 0x0000e800ff087b82 */ /* 0x000e620000000800 */
[----:B------:R-:W2:Y:S01]  /*0030*/  S2R R6, SR_TID.X ;  /* 0x0000000000067919 */ /* 0x000ea20000002100 */
[----:B------:R-:W3:Y:S06]  /*0040*/  LDCU UR14, c[0x0][0x360] ;  /* 0x00006c00ff0e77ac */ /* 0x000eec0008000800 */
[----:B------:R-:W2:Y:S01]  /*0050*/  S2UR UR5, SR_CTAID.X ;  /* 0x00000000000579c3 */ /* 0x000ea20000002500 */
[----:B0-----:R-:W-:Y:S01]  /*0060*/  IMAD.U32 R0, RZ, RZ, UR7 ;  /* 0x00000007ff007e24 */ /* 0x001fe2000f8e00ff */
[----:B------:R-:W-:-:S04]  /*0070*/  UISETP.NE.AND UP0, UPT, UR7, URZ, UPT ;  /* 0x000000ff0700728c */ /* 0x000fc8000bf05270 */
[----:B------:R-:W-:-:S04]  /*0080*/  IABS R5, R0 ;  /* 0x0000000000057213 */ /* 0x000fc80000000000 */
[----:B------:R-:W0:Y:S08]  /*0090*/  I2F.RP R0, R5 ;  /* 0x0000000500007306 */ /* 0x000e300000209400 */
[----:B0-----:R-:W0:Y:S02]  /*00a0*/  MUFU.RCP R0, R0 ;  /* 0x0000000000007308 */ /* 0x001e240000001000 */
[----:B0-----:R-:W-:-:S06]  /*00b0*/  VIADD R2, R0, 0xffffffe ;  /* 0x0ffffffe00027836 */ /* 0x001fcc0000000000 */
[----:B------:R0:W4:Y:S02]  /*00c0*/  F2I.FTZ.U32.TRUNC.NTZ R3, R2 ;  /* 0x0000000200037305 */ /* 0x000124000021f000 */
[----:B0-----:R-:W-:Y:S02]  /*00d0*/  IMAD.MOV.U32 R2, RZ, RZ, RZ ;  /* 0x000000ffff027224 */ /* 0x001fe400078e00ff */
[----:B----4-:R-:W-:-:S04]  /*00e0*/  IMAD.MOV R4, RZ, RZ, -R3 ;  /* 0x000000ffff047224 */ /* 0x010fc800078e0a03 */
[----:B------:R-:W-:Y:S01]  /*00f0*/  IMAD R7, R4, R5, RZ ;  /* 0x0000000504077224 */ /* 0x000fe200078e02ff */
[----:B-1----:R-:W-:-:S03]  /*0100*/  IABS R4, R8 ;  /* 0x0000000800047213 */ /* 0x002fc60000000000 */
[----:B------:R-:W-:-:S06]  /*0110*/  IMAD.HI.U32 R3, R3, R7, R2 ;  /* 0x0000000703037227 */ /* 0x000fcc00078e0002 */
[----:B------:R-:W-:-:S05]  /*0120*/  IMAD.HI.U32 R3, R3, R4, RZ ;  /* 0x0000000403037227 */ /* 0x000fca00078e00ff */
[----:B------:R-:W-:Y:S02]  /*0130*/  R2UR UR4, R3 ;  /* 0x00000000030472ca */ /* 0x000fe400000e0000 */
[----:B------:R-:W2:Y:S11]  /*0140*/  LDC R3, c[0x0][0x360] ;  /* 0x0000d800ff037b82 */ /* 0x000eb60000000800 */
[----:B------:R-:W-:-:S02]  /*0150*/  IMAD R0, RZ, RZ, -UR4 ;  /* 0x80000004ff007e24 */ /* 0x000fc4000f8e02ff */
[----:B------:R-:W-:Y:S02]  /*0160*/  IMAD.U32 R2, RZ, RZ, UR4 ;  /* 0x00000004ff027e24 */ /* 0x000fe4000f8e00ff */
[----:B------:R-:W-:-:S05]  /*0170*/  IMAD R0, R5, R0, R4 ;  /* 0x0000000005007224 */ /* 0x000fca00078e0204 */
[----:B------:R-:W-:Y:S01]  /*0180*/  ISETP.GT.U32.AND P0, PT, R5, R0, PT ;  /* 0x000000000500720c */ /* 0x000fe20003f04070 */
[----:B--2---:R-:W-:-:S12]  /*0190*/  IMAD R6, R3, UR5, R6 ;  /* 0x0000000503067c24 */ /* 0x004fd8000f8e0206 */
[----:B------:R-:W-:Y:S01]  /*01a0*/  @!P0 VIADD R2, R2, 0x1 ;  /* 0x0000000102028836 */ /* 0x000fe20000000000 */
[----:B------:R-:W-:-:S04]  /*01b0*/  @!P0 IADD3 R0, PT, PT, R0, -R5, RZ ;  /* 0x8000000500008210 */ /* 0x000fc80007ffe0ff */
[----:B------:R-:W-:Y:S02]  /*01c0*/  @!P0 R2UR UR4, R2 ;  /* 0x00000000020482ca */ /* 0x000fe400000e0000 */
[----:B------:R-:W-:Y:S02]  /*01d0*/  ISETP.GE.U32.AND P0, PT, R0, R5, PT ;  /* 0x000000050000720c */ /* 0x000fe40003f06070 */
[----:B------:R-:W-:Y:S02]  /*01e0*/  LOP3.LUT R0, R8, UR7, RZ, 0x3c, !PT ;  /* 0x0000000708007c12 */ /* 0x000fe4000f8e3cff */
[----:B------:R-:W-:Y:S02]  /*01f0*/  SHF.R.S32.HI R5, RZ, 0x1f, R6 ;  /* 0x0000001fff057819 */ /* 0x000fe40000011406 */
[----:B------:R-:W-:-:S05]  /*0200*/  ISETP.GE.AND P1, PT, R0, RZ, PT ;  /* 0x000000ff0000720c */ /* 0x000fca0003f26270 */
[----:B------:R-:W-:-:S04]  /*0210*/  IMAD.U32 R2, RZ, RZ, UR4 ;  /* 0x00000004ff027e24 */ /* 0x000fc8000f8e00ff */
[----:B------:R-:W-:-:S04]  /*0220*/  @P0 VIADD R2, R2, 0x1 ;  /* 0x0000000102020836 */ /* 0x000fc80000000000 */
[----:B------:R-:W-:Y:S01]  /*0230*/  VOTEU.ANY UP1, P1 ;  /* 0x0000000000ff7886 */ /* 0x000fe20000820100 */
[----:B------:R-:W-:-:S13]  /*0240*/  @P0 R2UR UR4, R2 ;  /* 0x00000000020402ca */ /* 0x000fda00000e0000 */
[----:B------:R-:W-:Y:S01]  /*0250*/  UMOV UR6, UR4 ;  /* 0x0000000400067c82 */ /* 0x000fe20008000000 */
[----:B------:R-:W-:Y:S02]  /*0260*/  USHF.R.S32.HI UR4, URZ, 0x1, UR7 ;  /* 0x00000001ff047899 */ /* 0x000fe40008011407 */
[----:B------:R-:W-:Y:S02]  /*0270*/  @!UP1 UIADD3 UR6, UPT, UPT, -UR6, URZ, URZ ;  /* 0x000000ff06069290 */ /* 0x000fe4000fffe1ff */
[----:B------:R-:W-:-:S04]  /*0280*/  @!UP0 ULOP3.LUT UR6, URZ, UR7, URZ, 0x33, !UPT ;  /* 0x00000007ff068292 */ /* 0x000fc8000f8e33ff */
[----:B------:R-:W-:-:S06]  /*0290*/  UIMAD.WIDE UR6, UR6, UR4, URZ ;  /* 0x00000004060672a5 */ /* 0x000fcc000f8e02ff */
[----:B------:R-:W-:Y:S01]  /*02a0*/  IMAD.U32 R0, RZ, RZ, UR7 ;  /* 0x00000007ff007e24 */ /* 0x000fe2000f8e00ff */
[----:B------:R-:W-:-:S04]  /*02b0*/  ISETP.LT.U32.AND P0, PT, R6, UR6, PT ;  /* 0x0000000606007c0c */ /* 0x000fc8000bf01070 */
[----:B------:R-:W-:-:S13]  /*02c0*/  ISETP.GT.AND.EX P0, PT, R0, R5, PT, P0 ;  /* 0x000000050000720c */ /* 0x000fda0003f04300 */
[----:B---3--:R-:W-:Y:S05]  /*02d0*/  @!P0 EXIT ;  /* 0x000000000000894d */ /* 0x008fea0003800000 */
[----:B------:R-:W0:Y:S01]  /*02e0*/  LDCU UR5, c[0x0][0x370] ;  /* 0x00006e00ff0577ac */ /* 0x000e220008000800 */
[----:B------:R-:W-:Y:S01]  /*02f0*/  IMAD.U32 R2, RZ, RZ, UR7 ;  /* 0x00000007ff027e24 */ /* 0x000fe2000f8e00ff */
[----:B------:R-:W-:Y:S01]  /*0300*/  BSSY.RECONVERGENT B0, `(.L_x_0) ;  /* 0x000002a000007945 */ /* 0x000fe20003800200 */
[----:B------:R-:W-:Y:S02]  /*0310*/  USHF.R.S32.HI UR15, URZ, 0x1f, UR4 ;  /* 0x0000001fff0f7899 */ /* 0x000fe40008011404 */
[----:B0-----:R-:W-:-:S04]  /*0320*/  UIMAD UR14, UR14, UR5, URZ ;  /* 0x000000050e0e72a4 */ /* 0x001fc8000f8e02ff */
[----:B------:R-:W-:Y:S02]  /*0330*/  USHF.R.S32.HI UR16, URZ, 0x1f, UR14 ;  /* 0x0000001fff107899 */ /* 0x000fe4000801140e */
[----:B------:R-:W-:-:S04]  /*0340*/  IADD3 R0, P1, PT, R6, UR14, RZ ;  /* 0x0000000e06007c10 */ /* 0x000fc8000ff3e0ff */
[----:B------:R-:W-:Y:S02]  /*0350*/  IADD3.X R7, PT, PT, R5, UR16, RZ, P1, !PT ;  /* 0x0000001005077c10 */ /* 0x000fe40008ffe4ff */
[C---:B------:R-:W-:Y:S02]  /*0360*/  ISETP.GE.U32.AND P0, PT, R0.reuse, UR6, PT ;  /* 0x0000000600007c0c */ /* 0x040fe4000bf06070 */
[----:B------:R-:W-:Y:S02]  /*0370*/  ISETP.LT.U32.AND P1, PT, R0, UR6, PT ;  /* 0x0000000600007c0c */ /* 0x000fe4000bf21070 */
[----:B------:R-:W-:Y:S02]  /*0380*/  ISETP.GE.AND.EX P0, PT, R7, UR7, PT, P0 ;  /* 0x0000000707007c0c */ /* 0x000fe4000bf06300 */
[----:B------:R-:W-:Y:S02]  /*0390*/  ISETP.GT.AND.EX P1, PT, R2, R7, PT, P1 ;  /* 0x000000070200720c */ /* 0x000fe40003f24310 */
[----:B------:R-:W-:-:S02]  /*03a0*/  SEL R4, RZ, 0x1, P0 ;  /* 0x00000001ff047807 */ /* 0x000fc40000000000 */
[----:B------:R-:W-:Y:S02]  /*03b0*/  SEL R3, R0, UR6, !P1 ;  /* 0x0000000600037c07 */ /* 0x000fe4000c800000 */
[----:B------:R-:W-:Y:S02]  /*03c0*/  SEL R2, R7, UR7, !P1 ;  /* 0x0000000707027c07 */ /* 0x000fe4000c800000 */
[----:B------:R-:W-:-:S04]  /*03d0*/  IADD3 R0, P0, P1, R3, -R0, -R4 ;  /* 0x8000000003007210 */ /* 0x000fc8000791e804 */
[----:B------:R-:W-:-:S04]  /*03e0*/  IADD3.X R3, PT, PT, R2, -0x1, ~R7, P0, P1 ;  /* 0xffffffff02037810 */ /* 0x000fc800007e2c07 */
[----:B------:R-:W-:-:S04]  /*03f0*/  LOP3.LUT R2, R3, UR16, RZ, 0xfc, !PT ;  /* 0x0000001003027c12 */ /* 0x000fc8000f8efcff */
[----:B------:R-:W-:-:S13]  /*0400*/  ISETP.NE.U32.AND P0, PT, R2, RZ, PT ;  /* 0x000000ff0200720c */ /* 0x000fda0003f05070 */
[----:B------:R-:W-:Y:S05]  /*0410*/  @P0 BRA `(.L_x_1) ;  /* 0x0000000000500947 */ /* 0x000fea0003800000 */
[----:B------:R-:W0:Y:S01]  /*0420*/  I2F.U32.RP R7, UR14 ;  /* 0x0000000e00077d06 */ /* 0x000e220008209000 */
[----:B------:R-:W-:Y:S01]  /*0430*/  IMAD R9, RZ, RZ, -UR14 ;  /* 0x8000000eff097e24 */ /* 0x000fe2000f8e02ff */
[----:B------:R-:W-:-:S06]  /*0440*/  ISETP.NE.U32.AND P2, PT, RZ, UR14, PT ;  /* 0x0000000eff007c0c */ /* 0x000fcc000bf45070 */
[----:B0-----:R-:W0:Y:S02]  /*0450*/  MUFU.RCP R7, R7 ;  /* 0x0000000700077308 */ /* 0x001e240000001000 */
[----:B0-----:R-:W-:-:S06]  /*0460*/  VIADD R2, R7, 0xffffffe ;  /* 0x0ffffffe07027836 */ /* 0x001fcc0000000000 */
[----:B------:R0:W1:Y:S02]  /*0470*/  F2I.FTZ.U32.TRUNC.NTZ R3, R2 ;  /* 0x0000000200037305 */ /* 0x000064000021f000 */
[----:B0-----:R-:W-:Y:S02]  /*0480*/  IMAD.MOV.U32 R2, RZ, RZ, RZ ;  /* 0x000000ffff027224 */ /* 0x001fe400078e00ff */
[----:B-1----:R-:W-:-:S04]  /*0490*/  IMAD R9, R9, R3, RZ ;  /* 0x0000000309097224 */ /* 0x002fc800078e02ff */
[----:B------:R-:W-:-:S06]  /*04a0*/  IMAD.HI.U32 R3, R3, R9, R2 ;  /* 0x0000000903037227 */ /* 0x000fcc00078e0002 */
[----:B------:R-:W-:-:S05]  /*04b0*/  IMAD.HI.U32 R2, R3, R0, RZ ;  /* 0x0000000003027227 */ /* 0x000fca00078e00ff */
[----:B------:R-:W-:-:S05]  /*04c0*/  IADD3 R3, PT, PT, -R2, RZ, RZ ;  /* 0x000000ff02037210 */ /* 0x000fca0007ffe1ff */
[----:B------:R-:W-:Y:S02]  /*04d0*/  IMAD R0, R3, UR14, R0 ;  /* 0x0000000e03007c24 */ /* 0x000fe4000f8e0200 */
[----:B------:R-:W-:-:S03]  /*04e0*/  IMAD.MOV.U32 R3, RZ, RZ, RZ ;  /* 0x000000ffff037224 */ /* 0x000fc600078e00ff */
[----:B------:R-:W-:-:S13]  /*04f0*/  ISETP.GE.U32.AND P0, PT, R0, UR14, PT ;  /* 0x0000000e00007c0c */ /* 0x000fda000bf06070 */
[----:B------:R-:W-:Y:S02]  /*0500*/  @P0 VIADD R0, R0, -UR14 ;  /* 0x8000000e00000c36 */ /* 0x000fe40008000000 */
[----:B------:R-:W-:-:S03]  /*0510*/  @P0 VIADD R2, R2, 0x1 ;  /* 0x0000000102020836 */ /* 0x000fc60000000000 */
[----:B------:R-:W-:-:S13]  /*0520*/  ISETP.GE.U32.AND P1, PT, R0, UR14, PT ;  /* 0x0000000e00007c0c */ /* 0x000fda000bf26070 */
[----:B------:R-:W-:Y:S01]  /*0530*/  @P1 VIADD R2, R2, 0x1 ;  /* 0x0000000102021836 */ /* 0x000fe20000000000 */
[----:B------:R-:W-:Y:S01]  /*0540*/  @!P2 LOP3.LUT R2, RZ, UR14, RZ, 0x33, !PT ;  /* 0x0000000eff02ac12 */ /* 0x000fe2000f8e33ff */
[----:B------:R-:W-:Y:S06]  /*0550*/  BRA `(.L_x_2) ;  /* 0x0000000000107947 */ /* 0x000fec0003800000 */
.L_x_1:
[----:B------:R-:W-:-:S07]  /*0560*/  MOV R2, 0x580 ;  /* 0x0000058000027802 */ /* 0x000fce0000000f00 */
[----:B------:R-:W-:Y:S05]  /*0570*/  CALL.REL.NOINC `($__internal_1_$__cuda_sm20_div_u64) ;  /* 0x0000002400507944 */ /* 0x000fea0003c00000 */
[----:B------:R-:W-:Y:S02]  /*0580*/  IMAD.MOV.U32 R2, RZ, RZ, R0 ;  /* 0x000000ffff027224 */ /* 0x000fe400078e0000 */
[----:B------:R-:W-:-:S07]  /*0590*/  IMAD.MOV.U32 R3, RZ, RZ, R7 ;  /* 0x000000ffff037224 */ /* 0x000fce00078e0007 */
.L_x_2:
[----:B------:R-:W-:Y:S05]  /*05a0*/  BSYNC.RECONVERGENT B0 ;  /* 0x0000000000007941 */ /* 0x000fea0003800200 */
.L_x_0:
[----:B------:R-:W-:Y:S01]  /*05b0*/  IADD3 R4, P1, PT, R2, R4, RZ ;  /* 0x0000000402047210 */ /* 0x000fe20007f3e0ff */
[----:B------:R-:W0:Y:S01]  /*05c0*/  LDCU UR26, c[0x0][0x390] ;  /* 0x00007200ff1a77ac */ /* 0x000e220008000800 */
[----:B------:R-:W-:Y:S02]  /*05d0*/  BSSY.RECONVERGENT B0, `(.L_x_3) ;  /* 0x000007f000007945 */ /* 0x000fe40003800200 */
[----:B------:R-:W-:Y:S01]  /*05e0*/  LOP3.LUT R0, R4, 0x3, RZ, 0xc0, !PT ;  /* 0x0000000304007812 */ /* 0x000fe200078ec0ff */
[----:B------:R-:W1:Y:S01]  /*05f0*/  LDCU.64 UR20, c[0x0][0x358] ;  /* 0x00006b00ff1477ac */ /* 0x000e620008000a00 */
[----:B------:R-:W-:Y:S02]  /*0600*/  IMAD.X R3, RZ, RZ, R3, P1 ;  /* 0x000000ffff037224 */ /* 0x000fe400008e0603 */
[----:B------:R-:W-:Y:S01]  /*0610*/  ISETP.NE.U32.AND P0, PT, R0, 0x3, PT ;  /* 0x000000030000780c */ /* 0x000fe20003f05070 */
[----:B------:R-:W2:Y:S03]  /*0620*/  LDCU UR24, c[0x0][0x39c] ;  /* 0x00007380ff1877ac */ /* 0x000ea60008000800 */
[----:B------:R-:W-:Y:S01]  /*0630*/  ISETP.NE.AND.EX P0, PT, RZ, RZ, PT, P0 ;  /* 0x000000ffff00720c */ /* 0x000fe20003f05300 */
[----:B------:R-:W3:Y:S01]  /*0640*/  LDCU UR25, c[0x0][0x398] ;  /* 0x00007300ff1977ac */ /* 0x000ee20008000800 */
[----:B------:R-:W4:Y:S01]  /*0650*/  LDCU.64 UR8, c[0x0][0x398] ;  /* 0x00007300ff0877ac */ /* 0x000f220008000a00 */
[----:B------:R-:W1:Y:S01]  /*0660*/  LDCU.64 UR18, c[0x0][0x388] ;  /* 0x00007100ff1277ac */ /* 0x000e620008000a00 */
[----:B0-----:R-:W-:-:S09]  /*0670*/  USHF.R.S32.HI UR27, URZ, 0x1, UR26 ;  /* 0x00000001ff1b7899 */ /* 0x001fd2000801141a */
[----:B------:R-:W-:Y:S05]  /*0680*/  @!P0 BRA `(.L_x_4) ;  /* 0x0000000400cc8947 */ /* 0x000fea0003800000 */
[----:B------:R-:W0:Y:S01]  /*0690*/  LDC.64 R12, c[0x0][0x380] ;  /* 0x0000e000ff0c7b82 */ /* 0x000e220000000a00 */
[----:B------:R-:W-:Y:S01]  /*06a0*/  MOV R23, UR26 ;  /* 0x0000001a00177c02 */ /* 0x000fe20008000f00 */
[----:B------:R-:W-:Y:S02]  /*06b0*/  VIADD R22, R4, 0x1 ;  /* 0x0000000104167836 */ /* 0x000fe40000000000 */
[----:B------:R-:W-:Y:S02]  /*06c0*/  IMAD.MOV.U32 R9, RZ, RZ, RZ ;  /* 0x000000ffff097224 */ /* 0x000fe400078e00ff */
[----:B------:R-:W-:Y:S01]  /*06d0*/  IMAD.MOV.U32 R20, RZ, RZ, R6 ;  /* 0x000000ffff147224 */ /* 0x000fe200078e0006 */
[----:B------:R-:W-:Y:S01]  /*06e0*/  LOP3.LUT R22, R22, 0x3, RZ, 0xc0, !PT ;  /* 0x0000000316167812 */ /* 0x000fe200078ec0ff */
[----:B------:R-:W0:Y:S01]  /*06f0*/  LDC.64 R10, c[0x0][0x398] ;  /* 0x0000e600ff0a7b82 */ /* 0x000e220000000a00 */
[----:B------:R-:W-:Y:S02]  /*0700*/  IMAD.MOV.U32 R21, RZ, RZ, RZ ;  /* 0x000000ffff157224 */ /* 0x000fe400078e00ff */
[----:B------:R-:W-:-:S07]  /*0710*/  VIADD R23, R23, -UR27 ;  /* 0x8000001b17177c36 */ /* 0x000fce0008000000 */
.L_x_11:
[----:B------:R-:W-:Y:S01]  /*0720*/  LOP3.LUT R0, R5, UR15, RZ, 0xfc, !PT ;  /* 0x0000000f05007c12 */ /* 0x000fe2000f8efcff */
[----:B------:R-:W-:Y:S03]  /*0730*/  BSSY.RECONVERGENT B1, `(.L_x_5) ;  /* 0x000001b000017945 */ /* 0x000fe60003800200 */
[----:B------:R-:W-:-:S13]  /*0740*/  ISETP.NE.U32.AND P0, PT, R0, RZ, PT ;  /* 0x000000ff0000720c */ /* 0x000fda0003f05070 */
[----:B------:R-:W-:Y:S05]  /*0750*/  @P0 BRA `(.L_x_6) ;  /* 0x00000000004c0947 */ /* 0x000fea0003800000 */
[----:B------:R-:W5:Y:S01]  /*0760*/  I2F.U32.RP R0, UR27 ;  /* 0x0000001b00007d06 */ /* 0x000f620008209000 */
[----:B------:R-:W-:Y:S01]  /*0770*/  IMAD R7, RZ, RZ, -UR27 ;  /* 0x8000001bff077e24 */ /* 0x000fe2000f8e02ff */
[----:B------:R-:W-:-:S06]  /*0780*/  ISETP.NE.U32.AND P2, PT, RZ, UR27, PT ;  /* 0x0000001bff007c0c */ /* 0x000fcc000bf45070 */
[----:B-----5:R-:W5:Y:S02]  /*0790*/  MUFU.RCP R0, R0 ;  /* 0x0000000000007308 */ /* 0x020f640000001000 */
[----:B-----5:R-:W-:-:S06]  /*07a0*/  VIADD R14, R0, 0xffffffe ;  /* 0x0ffffffe000e7836 */ /* 0x020fcc0000000000 */
[----:B------:R5:W1:Y:S02]  /*07b0*/  F2I.FTZ.U32.TRUNC.NTZ R15, R14 ;  /* 0x0000000e000f7305 */ /* 0x000a64000021f000 */
[----:B-----5:R-:W-:Y:S02]  /*07c0*/  HFMA2 R14, -RZ, RZ, 0, 0 ;  /* 0x00000000ff0e7431 */ /* 0x020fe400000001ff */
[----:B-1----:R-:W-:-:S04]  /*07d0*/  IMAD R7, R7, R15, RZ ;  /* 0x0000000f07077224 */ /* 0x002fc800078e02ff */
[----:B------:R-:W-:-:S06]  /*07e0*/  IMAD.HI.U32 R15, R15, R7, R14 ;  /* 0x000000070f0f7227 */ /* 0x000fcc00078e000e */
[----:B------:R-:W-:-:S04]  /*07f0*/  IMAD.HI.U32 R15, R15, R6, RZ ;  /* 0x000000060f0f7227 */ /* 0x000fc800078e00ff */
[----:B------:R-:W-:-:S04]  /*0800*/  IMAD.MOV R7, RZ, RZ, -R15 ;  /* 0x000000ffff077224 */ /* 0x000fc800078e0a0f */
[----:B------:R-:W-:-:S05]  /*0810*/  IMAD R2, R7, UR27, R6 ;  /* 0x0000001b07027c24 */ /* 0x000fca000f8e0206 */
[----:B------:R-:W-:-:S13]  /*0820*/  ISETP.GE.U32.AND P0, PT, R2, UR27, PT ;  /* 0x0000001b02007c0c */ /* 0x000fda000bf06070 */
[----:B------:R-:W-:Y:S02]  /*0830*/  @P0 VIADD R2, R2, -UR27 ;  /* 0x8000001b02020c36 */ /* 0x000fe40008000000 */
[----:B------:R-:W-:-:S03]  /*0840*/  @P0 VIADD R15, R15, 0x1 ;  /* 0x000000010f0f0836 */ /* 0x000fc60000000000 */
[----:B------:R-:W-:-:S13]  /*0850*/  ISETP.GE.U32.AND P1, PT, R2, UR27, PT ;  /* 0x0000001b02007c0c */ /* 0x000fda000bf26070 */
[----:B------:R-:W-:Y:S01]  /*0860*/  @P1 VIADD R15, R15, 0x1 ;  /* 0x000000010f0f1836 */ /* 0x000fe20000000000 */
[----:B------:R-:W-:Y:S01]  /*0870*/  @!P2 LOP3.LUT R15, RZ, UR27, RZ, 0x33, !PT ;  /* 0x0000001bff0fac12 */ /* 0x000fe2000f8e33ff */
[----:B------:R-:W-:Y:S06]  /*0880*/  BRA `(.L_x_7) ;  /* 0x0000000000147947 */ /* 0x000fec0003800000 */
.L_x_6:
[----:B------:R-:W-:Y:S01]  /*0890*/  IMAD.U32 R17, RZ, RZ, UR27 ;  /* 0x0000001bff117e24 */ /* 0x000fe2000f8e00ff */
[----:B------:R-:W-:Y:S01]  /*08a0*/  MOV R14, 0x8d0 ;  /* 0x000008d0000e7802 */ /* 0x000fe20000000f00 */
[----:B------:R-:W-:-:S07]  /*08b0*/  IMAD.U32 R16, RZ, RZ, UR15 ;  /* 0x0000000fff107e24 */ /* 0x000fce000f8e00ff */
[----:B01234-:R-:W-:Y:S05]  /*08c0*/  CALL.REL.NOINC `($__internal_0_$__cuda_sm20_div_s64) ;  /* 0x0000001c004c7944 */ /* 0x01ffea0003c00000 */
[----:B------:R-:W-:-:S07]  /*08d0*/  IMAD.MOV.U32 R15, RZ, RZ, R0 ;  /* 0x000000ffff0f7224 */ /* 0x000fce00078e0000 */
.L_x_7:
[----:B--234-:R-:W-:Y:S05]  /*08e0*/  BSYNC.RECONVERGENT B1 ;  /* 0x0000000000017941 */ /* 0x01cfea0003800200 */
.L_x_5:
[----:B------:R-:W-:Y:S01]  /*08f0*/  UMOV UR4, URZ ;  /* 0x000000ff00047c82 */ /* 0x000fe20008000000 */
[----:B------:R-:W-:Y:S01]  /*0900*/  IMAD R7, R15, UR27, RZ ;  /* 0x0000001b0f077c24 */ /* 0x000fe2000f8e02ff */
[----:B------:R-:W-:Y:S01]  /*0910*/  IADD3 R24, P0, PT, R9, -UR4, RZ ;  /* 0x8000000409187c10 */ /* 0x000fe2000ff1e0ff */
[----:B------:R-:W-:Y:S02]  /*0920*/  IMAD R15, R23, R15, R6 ;  /* 0x0000000f170f7224 */ /* 0x000fe400078e0206 */
[----:B------:R-:W-:Y:S01]  /*0930*/  IMAD.U32 R17, RZ, RZ, UR27 ;  /* 0x0000001bff117e24 */ /* 0x000fe2000f8e00ff */
[----:B------:R-:W-:Y:S01]  /*0940*/  IADD3.X R7, PT, PT, R20, ~R7, RZ, P0, !PT ;  /* 0x8000000714077210 */ /* 0x000fe200007fe4ff */
[----:B0-----:R-:W-:-:S03]  /*0950*/  IMAD.WIDE R14, R15, 0x8, R12 ;  /* 0x000000080f0e7825 */ /* 0x001fc600078e020c */
[----:B------:R-:W-:Y:S01]  /*0960*/  SHF.R.S64 R24, R24, 0x1d, R7 ;  /* 0x0000001d18187819 */ /* 0x000fe20000001007 */
[----:B------:R-:W-:Y:S01]  /*0970*/  IMAD.U32 R19, RZ, RZ, UR27 ;  /* 0x0000001bff137e24 */ /* 0x000fe2000f8e00ff */
[----:B------:R-:W-:Y:S01]  /*0980*/  LEA R16, P1, R17, R14, 0x3 ;  /* 0x0000000e11107211 */ /* 0x000fe200078218ff */
[----:B------:R-:W-:Y:S01]  /*0990*/  IMAD.U32 R0, RZ, RZ, UR15 ;  /* 0x0000000fff007e24 */ /* 0x000fe2000f8e00ff */
[----:B------:R-:W-:-:S04]  /*09a0*/  IADD3 R24, P0, PT, R24, UR18, RZ ;  /* 0x0000001218187c10 */ /* 0x000fc8000ff1e0ff */
[----:B------:R-:W-:Y:S02]  /*09b0*/  LEA.HI.X.SX32 R25, R7, UR19, 0x3, P0 ;  /* 0x0000001307197c11 */ /* 0x000fe400080f1eff */
[----:B------:R-:W-:Y:S02]  /*09c0*/  LEA.HI.X R17, R19, R15, R0, 0x3, P1 ;  /* 0x0000000f13117211 */ /* 0x000fe400008f1c00 */
[----:B------:R0:W5:Y:S04]  /*09d0*/  LDG.E.64 R18, desc[UR20][R14.64] ;  /* 0x000000140e127981 */ /* 0x000168000c1e1b00 */
[----:B------:R-:W2:Y:S04]  /*09e0*/  LDG.E.64 R26, desc[UR20][R16.64] ;  /* 0x00000014101a7981 */ /* 0x000ea8000c1e1b00 */
[----:B------:R-:W2:Y:S01]  /*09f0*/  LDG.E.64 R24, desc[UR20][R24.64] ;  /* 0x0000001418187981 */ /* 0x000ea2000c1e1b00 */
[----:B------:R-:W-:Y:S01]  /*0a00*/  BSSY.RECONVERGENT B1, `(.L_x_8) ;  /* 0x0000022000017945 */ /* 0x000fe20003800200 */
[----:B--2---:R-:W-:-:S04]  /*0a10*/  IMAD R7, R27, R24, RZ ;  /* 0x000000181b077224 */ /* 0x004fc800078e02ff */
[----:B------:R-:W-:Y:S02]  /*0a20*/  IMAD R7, R25, R26, R7 ;  /* 0x0000001a19077224 */ /* 0x000fe400078e0207 */
[----:B------:R-:W-:-:S04]  /*0a30*/  IMAD.WIDE.U32 R26, R26, R24, RZ ;  /* 0x000000181a1a7225 */ /* 0x000fc800078e00ff */
[----:B------:R-:W-:-:S05]  /*0a40*/  IMAD.IADD R7, R27, 0x1, R7 ;  /* 0x000000011b077824 */ /* 0x000fca00078e0207 */
[----:B------:R-:W-:-:S04]  /*0a50*/  LOP3.LUT R0, R7, UR24, RZ, 0xfc, !PT ;  /* 0x0000001807007c12 */ /* 0x000fc8000f8efcff */
[----:B------:R-:W-:-:S13]  /*0a60*/  ISETP.NE.U32.AND P0, PT, R0, RZ, PT ;  /* 0x000000ff0000720c */ /* 0x000fda0003f05070 */
[----:B0-----:R-:W-:Y:S05]  /*0a70*/  @P0 BRA `(.L_x_9) ;  /* 0x0000000000500947 */ /* 0x001fea0003800000 */
[----:B------:R-:W0:Y:S01]  /*0a80*/  I2F.U32.RP R0, UR25 ;  /* 0x0000001900007d06 */ /* 0x000e220008209000 */
[----:B------:R-:W-:-:S07]  /*0a90*/  ISETP.NE.U32.AND P1, PT, RZ, UR25, PT ;  /* 0x00000019ff007c0c */ /* 0x000fce000bf25070 */
[----:B0-----:R-:W0:Y:S02]  /*0aa0*/  MUFU.RCP R0, R0 ;  /* 0x0000000000007308 */ /* 0x001e240000001000 */
[----:B0-----:R-:W-:-:S06]  /*0ab0*/  VIADD R24, R0, 0xffffffe ;  /* 0x0ffffffe00187836 */ /* 0x001fcc0000000000 */
[----:B------:R0:W1:Y:S02]  /*0ac0*/  F2I.FTZ.U32.TRUNC.NTZ R25, R24 ;  /* 0x0000001800197305 */ /* 0x000064000021f000 */
[----:B0-----:R-:W-:Y:S02]  /*0ad0*/  IMAD.MOV.U32 R24, RZ, RZ, RZ ;  /* 0x000000ffff187224 */ /* 0x001fe400078e00ff */
[----:B-1----:R-:W-:-:S04]  /*0ae0*/  IMAD.MOV R7, RZ, RZ, -R25 ;  /* 0x000000ffff077224 */ /* 0x002fc800078e0a19 */
[----:B------:R-:W-:-:S04]  /*0af0*/  IMAD R7, R7, UR25, RZ ;  /* 0x0000001907077c24 */ /* 0x000fc8000f8e02ff */
[----:B------:R-:W-:-:S06]  /*0b00*/  IMAD.HI.U32 R25, R25, R7, R24 ;  /* 0x0000000719197227 */ /* 0x000fcc00078e0018 */
[----:B------:R-:W-:-:S05]  /*0b10*/  IMAD.HI.U32 R25, R25, R26, RZ ;  /* 0x0000001a19197227 */ /* 0x000fca00078e00ff */
[----:B------:R-:W-:-:S05]  /*0b20*/  IADD3 R25, PT, PT, -R25, RZ, RZ ;  /* 0x000000ff19197210 */ /* 0x000fca0007ffe1ff */
[----:B------:R-:W-:Y:S02]  /*0b30*/  IMAD R26, R25, UR25, R26 ;  /* 0x00000019191a7c24 */ /* 0x000fe4000f8e021a */
[----:B------:R-:W-:-:S03]  /*0b40*/  IMAD.MOV.U32 R25, RZ, RZ, RZ ;  /* 0x000000ffff197224 */ /* 0x000fc600078e00ff */
[----:B------:R-:W-:-:S13]  /*0b50*/  ISETP.GE.U32.AND P0, PT, R26, UR25, PT ;  /* 0x000000191a007c0c */ /* 0x000fda000bf06070 */
[----:B------:R-:W-:-:S05]  /*0b60*/  @P0 VIADD R26, R26, -UR25 ;  /* 0x800000191a1a0c36 */ /* 0x000fca0008000000 */
[----:B------:R-:W-:-:S13]  /*0b70*/  ISETP.GE.U32.AND P0, PT, R26, UR25, PT ;  /* 0x000000191a007c0c */ /* 0x000fda000bf06070 */
[----:B------:R-:W-:Y:S01]  /*0b80*/  @P0 VIADD R26, R26, -UR25 ;  /* 0x800000191a1a0c36 */ /* 0x000fe20008000000 */
[----:B------:R-:W-:-:S05]  /*0b90*/  @!P1 LOP3.LUT R26, RZ, UR25, RZ, 0x33, !PT ;  /* 0x00000019ff1a9c12 */ /* 0x000fca000f8e33ff */
[----:B------:R-:W-:Y:S01]  /*0ba0*/  IMAD.MOV.U32 R24, RZ, RZ, R26 ;  /* 0x000000ffff187224 */ /* 0x000fe200078e001a */
[----:B------:R-:W-:Y:S06]  /*0bb0*/  BRA `(.L_x_10) ;  /* 0x0000000000187947 */ /* 0x000fec0003800000 */
.L_x_9:
[----:B------:R-:W-:Y:S01]  /*0bc0*/  IMAD.MOV.U32 R2, RZ, RZ, R26 ;  /* 0x000000ffff027224 */ /* 0x000fe200078e001a */
[----:B------:R-:W-:Y:S01]  /*0bd0*/  MOV R8, 0xc00 ;  /* 0x00000c0000087802 */ /* 0x000fe20000000f00 */
[----:B------:R-:W-:-:S07]  /*0be0*/  IMAD.MOV.U32 R0, RZ, RZ, R7 ;  /* 0x000000ffff007224 */ /* 0x000fce00078e0007 */
[----:B-----5:R-:W-:Y:S05]  /*0bf0*/  CALL.REL.NOINC `($__internal_2_$__cuda_sm20_rem_u64) ;  /* 0x0000002000c47944 */ /* 0x020fea0003c00000 */
[----:B------:R-:W-:Y:S01]  /*0c00*/  IMAD.MOV.U32 R24, RZ, RZ, R0 ;  /* 0x000000ffff187224 */ /* 0x000fe200078e0000 */
[----:B------:R-:W-:-:S07]  /*0c10*/  MOV R25, R7 ;  /* 0x0000000700197202 */ /* 0x000fce0000000f00 */
.L_x_10:
[----:B------:R-:W-:Y:S05]  /*0c20*/  BSYNC.RECONVERGENT B1 ;  /* 0x0000000000017941 */ /* 0x000fea0003800200 */
.L_x_8:
[CC--:B-----5:R-:W-:Y:S02]  /*0c30*/  ISETP.GE.U32.AND P0, PT, R18.reuse, R24.reuse, PT ;  /* 0x000000181200720c */ /* 0x0e0fe40003f06070 */
[----:B------:R-:W-:Y:S02]  /*0c40*/  IADD3 R27, P2, PT, R18, R24, RZ ;  /* 0x00000018121b7210 */ /* 0x000fe40007f5e0ff */
[----:B------:R-:W-:Y:S02]  /*0c50*/  ISETP.GE.U32.AND.EX P0, PT, R19, R25, PT, P0 ;  /* 0x000000191300720c */ /* 0x000fe40003f06100 */
[----:B------:R-:W-:Y:S01]  /*0c60*/  ISETP.GE.U32.AND P1, PT, R27, R10, PT ;  /* 0x0000000a1b00720c */ /* 0x000fe20003f26070 */
[----:B------:R-:W-:Y:S01]  /*0c70*/  IMAD.X R0, R19, 0x1, R25, P2 ;  /* 0x0000000113007824 */ /* 0x000fe200010e0619 */
[----:B------:R-:W-:-:S04]  /*0c80*/  SEL R7, R10, RZ, !P0 ;  /* 0x000000ff0a077207 */ /* 0x000fc80004000000 */
[----:B------:R-:W-:Y:S02]  /*0c90*/  IADD3 R18, P2, P3, R7, R18, -R24 ;  /* 0x0000001207127210 */ /* 0x000fe40007b5e818 */
[----:B------:R-:W-:Y:S02]  /*0ca0*/  SEL R7, R11, RZ, !P0 ;  /* 0x000000ff0b077207 */ /* 0x000fe40004000000 */
[----:B------:R-:W-:Y:S02]  /*0cb0*/  ISETP.GE.U32.AND.EX P0, PT, R0, R11, PT, P1 ;  /* 0x0000000b0000720c */ /* 0x000fe40003f06110 */
[----:B------:R-:W-:Y:S02]  /*0cc0*/  IADD3.X R19, PT, PT, R7, R19, ~R25, P2, P3 ;  /* 0x0000001307137210 */ /* 0x000fe400017e6c19 */
[----:B------:R-:W-:Y:S02]  /*0cd0*/  SEL R24, R10, RZ, P0 ;  /* 0x000000ff0a187207 */ /* 0x000fe40000000000 */
[----:B------:R-:W-:-:S02]  /*0ce0*/  SEL R7, R11, RZ, P0 ;  /* 0x000000ff0b077207 */ /* 0x000fc40000000000 */
[----:B------:R-:W-:Y:S02]  /*0cf0*/  IADD3 R24, P0, PT, -R24, R27, RZ ;  /* 0x0000001b18187210 */ /* 0x000fe40007f1e1ff */
[----:B------:R-:W-:Y:S02]  /*0d00*/  IADD3 R6, P1, PT, R6, UR14, RZ ;  /* 0x0000000e06067c10 */ /* 0x000fe4000ff3e0ff */
[----:B------:R-:W-:Y:S01]  /*0d10*/  IADD3 R9, P2, PT, RZ, R9, RZ ;  /* 0x00000009ff097210 */ /* 0x000fe20007f5e0ff */
[----:B------:R-:W-:Y:S01]  /*0d20*/  IMAD.X R25, R0, 0x1, ~R7, P0 ;  /* 0x0000000100197824 */ /* 0x000fe200000e0e07 */
[----:B------:R-:W-:Y:S02]  /*0d30*/  IADD3 R22, P0, PT, R22, -0x1, RZ ;  /* 0xffffffff16167810 */ /* 0x000fe40007f1e0ff */
[----:B------:R-:W-:Y:S02]  /*0d40*/  IADD3.X R5, PT, PT, R5, UR16, RZ, P1, !PT ;  /* 0x0000001005057c10 */ /* 0x000fe40008ffe4ff */
[----:B------:R0:W-:Y:S01]  /*0d50*/  STG.E.64 desc[UR20][R14.64], R24 ;  /* 0x000000180e007986 */ /* 0x0001e2000c101b14 */
[----:B------:R-:W-:-:S02]  /*0d60*/  IADD3.X R21, PT, PT, R21, -0x1, RZ, P0, !PT ;  /* 0xffffffff15157810 */ /* 0x000fc400007fe4ff */
[----:B------:R-:W-:Y:S01]  /*0d70*/  ISETP.NE.U32.AND P0, PT, R22, RZ, PT ;  /* 0x000000ff1600720c */ /* 0x000fe20003f05070 */
[----:B------:R0:W-:Y:S01]  /*0d80*/  STG.E.64 desc[UR20][R16.64], R18 ;  /* 0x0000001210007986 */ /* 0x0001e2000c101b14 */
[----:B------:R-:W-:Y:S02]  /*0d90*/  IADD3.X R20, PT, PT, R20, UR14, RZ, P2, !PT ;  /* 0x0000000e14147c10 */ /* 0x000fe400097fe4ff */
[----:B------:R-:W-:-:S13]  /*0da0*/  ISETP.NE.AND.EX P0, PT, R21, RZ, PT, P0 ;  /* 0x000000ff1500720c */ /* 0x000fda0003f05300 */
[----:B0-----:R-:W-:Y:S05]  /*0db0*/  @P0 BRA `(.L_x_11) ;  /* 0xfffffff800580947 */ /* 0x001fea000383ffff */
.L_x_4:
[----:B-1234-:R-:W-:Y:S05]  /*0dc0*/  BSYNC.RECONVERGENT B0 ;  /* 0x0000000000007941 */ /* 0x01efea0003800200 */
.L_x_3:
[----:B------:R-:W0:Y:S01]  /*0dd0*/  LDC.64 R10, c[0x0][0x380] ;  /* 0x0000e000ff0a7b82 */ /* 0x000e220000000a00 */
[----:B------:R-:W-:Y:S01]  /*0de0*/  ISETP.GE.U32.AND P0, PT, R4, 0x3, PT ;  /* 0x000000030400780c */ /* 0x000fe20003f06070 */
[----:B------:R-:W1:Y:S03]  /*0df0*/  LDCU UR30, c[0x0][0x390] ;  /* 0x00007200ff1e77ac */ /* 0x000e660008000800 */
[----:B------:R-:W-:Y:S01]  /*0e00*/  ISETP.GE.U32.AND.EX P0, PT, R3, RZ, PT, P0 ;  /* 0x000000ff0300720c */ /* 0x000fe20003f06100 */
[----:B------:R-:W2:Y:S02]  /*0e10*/  LDCU UR28, c[0x0][0x39c] ;  /* 0x00007380ff1c77ac */ /* 0x000ea40008000800 */
[----:B------:R-:W3:Y:S01]  /*0e20*/  LDC.64 R12, c[0x0][0x398] ;  /* 0x0000e600ff0c7b82 */ /* 0x000ee20000000a00 */
[----:B------:R-:W4:Y:S01]  /*0e30*/  LDCU UR29, c[0x0][0x398] ;  /* 0x00007300ff1d77ac */ /* 0x000f220008000800 */
[----:B------:R-:W0:Y:S08]  /*0e40*/  LDCU.64 UR22, c[0x0][0x388] ;  /* 0x00007100ff1677ac */ /* 0x000e300008000a00 */
[----:B012-4-:R-:W-:Y:S05]  /*0e50*/  @!P0 EXIT ;  /* 0x000000000000894d */ /* 0x017fea0003800000 */
[----:B------:R-:W-:Y:S01]  /*0e60*/  BSSY.RECONVERGENT B0, `(.L_x_12) ;  /* 0x0000178000007945 */ /* 0x000fe20003800200 */
.L_x_37:
[----:B------:R-:W-:Y:S01]  /*0e70*/  LOP3.LUT R0, R5, UR15, RZ, 0xfc, !PT ;  /* 0x0000000f05007c12 */ /* 0x000fe2000f8efcff */
[----:B------:R-:W-:Y:S03]  /*0e80*/  BSSY.RECONVERGENT B1, `(.L_x_13) ;  /* 0x000001a000017945 */ /* 0x000fe60003800200 */
[----:B------:R-:W-:-:S13]  /*0e90*/  ISETP.NE.U32.AND P0, PT, R0, RZ, PT ;  /* 0x000000ff0000720c */ /* 0x000fda0003f05070 */
[----:B------:R-:W-:Y:S05]  /*0ea0*/  @P0 BRA `(.L_x_14) ;  /* 0x00000000004c0947 */ /* 0x000fea0003800000 */
[----:B------:R-:W0:Y:S01]  /*0eb0*/  I2F.U32.RP R4, UR27 ;  /* 0x0000001b00047d06 */ /* 0x000e220008209000 */
[----:B------:R-:W-:Y:S01]  /*0ec0*/  IMAD R9, RZ, RZ, -UR27 ;  /* 0x8000001bff097e24 */ /* 0x000fe2000f8e02ff */
[----:B------:R-:W-:Y:S01]  /*0ed0*/  ISETP.NE.U32.AND P2, PT, RZ, UR27, PT ;  /* 0x0000001bff007c0c */ /* 0x000fe2000bf45070 */
[----:B------:R-:W-:-:S05]  /*0ee0*/  IMAD.MOV.U32 R2, RZ, RZ, RZ ;  /* 0x000000ffff027224 */ /* 0x000fca00078e00ff */
[----:B0-----:R-:W0:Y:S02]  /*0ef0*/  MUFU.RCP R4, R4 ;  /* 0x0000000400047308 */ /* 0x001e240000001000 */
[----:B0-----:R-:W-:-:S06]  /*0f00*/  VIADD R7, R4, 0xffffffe ;  /* 0x0ffffffe04077836 */ /* 0x001fcc0000000000 */
[----:B------:R-:W0:Y:S02]  /*0f10*/  F2I.FTZ.U32.TRUNC.NTZ R3, R7 ;  /* 0x0000000700037305 */ /* 0x000e24000021f000 */
[----:B0-----:R-:W-:-:S04]  /*0f20*/  IMAD R9, R9, R3, RZ ;  /* 0x0000000309097224 */ /* 0x001fc800078e02ff */
[----:B------:R-:W-:-:S06]  /*0f30*/  IMAD.HI.U32 R9, R3, R9, R2 ;  /* 0x0000000903097227 */ /* 0x000fcc00078e0002 */
[----:B------:R-:W-:-:S04]  /*0f40*/  IMAD.HI.U32 R0, R9, R6, RZ ;  /* 0x0000000609007227 */ /* 0x000fc800078e00ff */
[----:B------:R-:W-:-:S04]  /*0f50*/  IMAD.MOV R3, RZ, RZ, -R0 ;  /* 0x000000ffff037224 */ /* 0x000fc800078e0a00 */
[----:B------:R-:W-:-:S05]  /*0f60*/  IMAD R2, R3, UR27, R6 ;  /* 0x0000001b03027c24 */ /* 0x000fca000f8e0206 */
[----:B------:R-:W-:-:S13]  /*0f70*/  ISETP.GE.U32.AND P0, PT, R2, UR27, PT ;  /* 0x0000001b02007c0c */ /* 0x000fda000bf06070 */
[----:B------:R-:W-:Y:S01]  /*0f80*/  @P0 VIADD R2, R2, -UR27 ;  /* 0x8000001b02020c36 */ /* 0x000fe20008000000 */
[----:B------:R-:W-:-:S04]  /*0f90*/  @P0 IADD3 R0, PT, PT, R0, 0x1, RZ ;  /* 0x0000000100000810 */ /* 0x000fc80007ffe0ff */
[----:B------:R-:W-:-:S13]  /*0fa0*/  ISETP.GE.U32.AND P1, PT, R2, UR27, PT ;  /* 0x0000001b02007c0c */ /* 0x000fda000bf26070 */
[----:B------:R-:W-:Y:S01]  /*0fb0*/  @P1 VIADD R0, R0, 0x1 ;  /* 0x0000000100001836 */ /* 0x000fe20000000000 */
[----:B------:R-:W-:Y:S01]  /*0fc0*/  @!P2 LOP3.LUT R0, RZ, UR27, RZ, 0x33, !PT ;  /* 0x0000001bff00ac12 */ /* 0x000fe2000f8e33ff */
[----:B------:R-:W-:Y:S06]  /*0fd0*/  BRA `(.L_x_15) ;  /* 0x0000000000107947 */ /* 0x000fec0003800000 */
.L_x_14:
[----:B------:R-:W-:Y:S01]  /*0fe0*/  IMAD.U32 R17, RZ, RZ, UR27 ;  /* 0x0000001bff117e24 */ /* 0x000fe2000f8e00ff */
[----:B------:R-:W-:Y:S01]  /*0ff0*/  MOV R14, 0x1020 ;  /* 0x00001020000e7802 */ /* 0x000fe20000000f00 */
[----:B------:R-:W-:-:S07]  /*1000*/  IMAD.U32 R16, RZ, RZ, UR15 ;  /* 0x0000000fff107e24 */ /* 0x000fce000f8e00ff */
[----:B---3--:R-:W-:Y:S05]  /*1010*/  CALL.REL.NOINC `($__internal_0_$__cuda_sm20_div_s64) ;  /* 0x0000001400787944 */ /* 0x008fea0003c00000 */
.L_x_15:
[----:B------:R-:W-:Y:S05]  /*1020*/  BSYNC.RECONVERGENT B1 ;  /* 0x0000000000017941 */ /* 0x000fea0003800200 */
.L_x_13:
[----:B------:R-:W-:Y:S02]  /*1030*/  IMAD.MOV R7, RZ, RZ, -R0 ;  /* 0x000000ffff077224 */ /* 0x000fe400078e0a00 */
[----:B------:R-:W-:Y:S02]  /*1040*/  IMAD.U32 R4, RZ, RZ, UR27 ;  /* 0x0000001bff047e24 */ /* 0x000fe4000f8e00ff */
[----:B------:R-:W-:Y:S02]  /*1050*/  IMAD R7, R7, UR27, R6 ;  /* 0x0000001b07077c24 */ /* 0x000fe4000f8e0206 */
[----:B------:R-:W-:Y:S01]  /*1060*/  IMAD.U32 R3, RZ, RZ, UR27 ;  /* 0x0000001bff037e24 */ /* 0x000fe2000f8e00ff */
[----:B------:R-:W-:Y:S01]  /*1070*/  SHF.L.U32 R4, R4, 0x3, RZ ;  /* 0x0000000304047819 */ /* 0x000fe200000006ff */
[--C-:B------:R-:W-:Y:S01]  /*1080*/  IMAD R17, R0, UR30, R7.reuse ;  /* 0x0000001e00117c24 */ /* 0x100fe2000f8e0207 */
[----:B------:R-:W-:Y:S01]  /*1090*/  SHF.R.S64 R20, RZ, 0x1d, R7 ;  /* 0x0000001dff147819 */ /* 0x000fe20000001007 */
[----:B------:R-:W-:-:S02]  /*10a0*/  IMAD.U32 R0, RZ, RZ, UR15 ;  /* 0x0000000fff007e24 */ /* 0x000fc4000f8e00ff */
[----:B------:R-:W-:Y:S01]  /*10b0*/  IMAD.WIDE R16, R17, 0x8, R10 ;  /* 0x0000000811107825 */ /* 0x000fe200078e020a */
[----:B------:R-:W-:Y:S02]  /*10c0*/  IADD3 R20, P0, PT, R20, UR22, RZ ;  /* 0x0000001614147c10 */ /* 0x000fe4000ff1e0ff */
[----:B------:R-:W-:Y:S02]  /*10d0*/  SHF.L.U64.HI R3, R3, 0x3, R0 ;  /* 0x0000000303037819 */ /* 0x000fe40000010200 */
[----:B------:R-:W-:Y:S01]  /*10e0*/  IADD3 R14, P1, PT, R16, R4, RZ ;  /* 0x00000004100e7210 */ /* 0x000fe20007f3e0ff */
[----:B------:R0:W5:Y:S01]  /*10f0*/  LDG.E.64 R18, desc[UR20][R16.64] ;  /* 0x0000001410127981 */ /* 0x000162000c1e1b00 */
[----:B------:R-:W-:-:S03]  /*1100*/  LEA.HI.X.SX32 R21, R7, UR23, 0x3, P0 ;  /* 0x0000001707157c11 */ /* 0x000fc600080f1eff */
[----:B------:R-:W-:-:S03]  /*1110*/  IMAD.X R15, R17, 0x1, R3, P1 ;  /* 0x00000001110f7824 */ /* 0x000fc600008e0603 */
[----:B------:R-:W2:Y:S04]  /*1120*/  LDG.E.64 R20, desc[UR20][R20.64] ;  /* 0x0000001414147981 */ /* 0x000ea8000c1e1b00 */
[----:B------:R-:W2:Y:S01]  /*1130*/  LDG.E.64 R22, desc[UR20][R14.64] ;  /* 0x000000140e167981 */ /* 0x000ea2000c1e1b00 */
[----:B------:R-:W-:Y:S01]  /*1140*/  BSSY.RECONVERGENT B1, `(.L_x_16) ;  /* 0x0000021000017945 */ /* 0x000fe20003800200 */
[-C--:B--2---:R-:W-:Y:S02]  /*1150*/  IMAD R7, R23, R20.reuse, RZ ;  /* 0x0000001417077224 */ /* 0x084fe400078e02ff */
[----:B------:R-:W-:-:S04]  /*1160*/  IMAD.WIDE.U32 R8, R22, R20, RZ ;  /* 0x0000001416087225 */ /* 0x000fc800078e00ff */
[----:B------:R-:W-:-:S04]  /*1170*/  IMAD R7, R21, R22, R7 ;  /* 0x0000001615077224 */ /* 0x000fc800078e0207 */
[----:B------:R-:W-:-:S05]  /*1180*/  IMAD.IADD R7, R9, 0x1, R7 ;  /* 0x0000000109077824 */ /* 0x000fca00078e0207 */
[----:B------:R-:W-:-:S04]  /*1190*/  LOP3.LUT R0, R7, UR28, RZ, 0xfc, !PT ;  /* 0x0000001c07007c12 */ /* 0x000fc8000f8efcff */
[----:B------:R-:W-:-:S13]  /*11a0*/  ISETP.NE.U32.AND P0, PT, R0, RZ, PT ;  /* 0x000000ff0000720c */ /* 0x000fda0003f05070 */
[----:B0-----:R-:W-:Y:S05]  /*11b0*/  @P0 BRA `(.L_x_17) ;  /* 0x00000000004c0947 */ /* 0x001fea0003800000 */
[----:B------:R-:W0:Y:S01]  /*11c0*/  I2F.U32.RP R2, UR29 ;  /* 0x0000001d00027d06 */ /* 0x000e220008209000 */
[----:B------:R-:W-:Y:S01]  /*11d0*/  ISETP.NE.U32.AND P1, PT, RZ, UR29, PT ;  /* 0x0000001dff007c0c */ /* 0x000fe2000bf25070 */
[----:B------:R-:W-:-:S06]  /*11e0*/  IMAD.MOV.U32 R9, RZ, RZ, RZ ;  /* 0x000000ffff097224 */ /* 0x000fcc00078e00ff */
[----:B0-----:R-:W0:Y:S02]  /*11f0*/  MUFU.RCP R2, R2 ;  /* 0x0000000200027308 */ /* 0x001e240000001000 */
[----:B0-----:R-:W-:-:S06]  /*1200*/  VIADD R20, R2, 0xffffffe ;  /* 0x0ffffffe02147836 */ /* 0x001fcc0000000000 */
[----:B------:R0:W1:Y:S02]  /*1210*/  F2I.FTZ.U32.TRUNC.NTZ R21, R20 ;  /* 0x0000001400157305 */ /* 0x000064000021f000 */
[----:B0-----:R-:W-:Y:S02]  /*1220*/  IMAD.MOV.U32 R20, RZ, RZ, RZ ;  /* 0x000000ffff147224 */ /* 0x001fe400078e00ff */
[----:B-1----:R-:W-:-:S04]  /*1230*/  IMAD.MOV R7, RZ, RZ, -R21 ;  /* 0x000000ffff077224 */ /* 0x002fc800078e0a15 */
[----:B------:R-:W-:-:S04]  /*1240*/  IMAD R7, R7, UR29, RZ ;  /* 0x0000001d07077c24 */ /* 0x000fc8000f8e02ff */
[----:B------:R-:W-:-:S06]  /*1250*/  IMAD.HI.U32 R7, R21, R7, R20 ;  /* 0x0000000715077227 */ /* 0x000fcc00078e0014 */
[----:B------:R-:W-:-:S04]  /*1260*/  IMAD.HI.U32 R0, R7, R8, RZ ;  /* 0x0000000807007227 */ /* 0x000fc800078e00ff */
[----:B------:R-:W-:-:S04]  /*1270*/  IMAD.MOV R7, RZ, RZ, -R0 ;  /* 0x000000ffff077224 */ /* 0x000fc800078e0a00 */
[----:B------:R-:W-:-:S05]  /*1280*/  IMAD R8, R7, UR29, R8 ;  /* 0x0000001d07087c24 */ /* 0x000fca000f8e0208 */
[----:B------:R-:W-:-:S13]  /*1290*/  ISETP.GE.U32.AND P0, PT, R8, UR29, PT ;  /* 0x0000001d08007c0c */ /* 0x000fda000bf06070 */
[----:B------:R-:W-:-:S05]  /*12a0*/  @P0 VIADD R8, R8, -UR29 ;  /* 0x8000001d08080c36 */ /* 0x000fca0008000000 */
[----:B------:R-:W-:-:S13]  /*12b0*/  ISETP.GE.U32.AND P0, PT, R8, UR29, PT ;  /* 0x0000001d08007c0c */ /* 0x000fda000bf06070 */
[----:B------:R-:W-:Y:S02]  /*12c0*/  @P0 IADD3 R8, PT, PT, R8, -UR29, RZ ;  /* 0x8000001d08080c10 */ /* 0x000fe4000fffe0ff */
[----:B------:R-:W-:Y:S01]  /*12d0*/  @!P1 LOP3.LUT R8, RZ, UR29, RZ, 0x33, !PT ;  /* 0x0000001dff089c12 */ /* 0x000fe2000f8e33ff */
[----:B------:R-:W-:Y:S06]  /*12e0*/  BRA `(.L_x_18) ;  /* 0x0000000000187947 */ /* 0x000fec0003800000 */
.L_x_17:
[----:B------:R-:W-:Y:S01]  /*12f0*/  IMAD.MOV.U32 R2, RZ, RZ, R8 ;  /* 0x000000ffff027224 */ /* 0x000fe200078e0008 */
[----:B------:R-:W-:Y:S01]  /*1300*/  MOV R8, 0x1330 ;  /* 0x0000133000087802 */ /* 0x000fe20000000f00 */
[----:B------:R-:W-:-:S07]  /*1310*/  IMAD.MOV.U32 R0, RZ, RZ, R7 ;  /* 0x000000ffff007224 */ /* 0x000fce00078e0007 */
[----:B---3-5:R-:W-:Y:S05]  /*1320*/  CALL.REL.NOINC `($__internal_2_$__cuda_sm20_rem_u64) ;  /* 0x0000001800f87944 */ /* 0x028fea0003c00000 */
[----:B------:R-:W-:Y:S02]  /*1330*/  IMAD.MOV.U32 R8, RZ, RZ, R0 ;  /* 0x000000ffff087224 */ /* 0x000fe400078e0000 */
[----:B------:R-:W-:-:S07]  /*1340*/  IMAD.MOV.U32 R9, RZ, RZ, R7 ;  /* 0x000000ffff097224 */ /* 0x000fce00078e0007 */
.L_x_18:
[----:B------:R-:W-:Y:S05]  /*1350*/  BSYNC.RECONVERGENT B1 ;  /* 0x0000000000017941 */ /* 0x000fea0003800200 */
.L_x_16:
[CC--:B-----5:R-:W-:Y:S01]  /*1360*/  IADD3 R23, P2, PT, R18.reuse, R8.reuse, RZ ;  /* 0x0000000812177210 */ /* 0x0e0fe20007f5e0ff */
[----:B------:R-:W-:Y:S01]  /*1370*/  BSSY.RECONVERGENT B1, `(.L_x_19) ;  /* 0x000002c000017945 */ /* 0x000fe20003800200 */
[----:B------:R-:W-:Y:S02]  /*1380*/  ISETP.GE.U32.AND P1, PT, R18, R8, PT ;  /* 0x000000081200720c */ /* 0x000fe40003f26070 */
[----:B---3--:R-:W-:Y:S01]  /*1390*/  ISETP.GE.U32.AND P0, PT, R23, R12, PT ;  /* 0x0000000c1700720c */ /* 0x008fe20003f06070 */
[C---:B------:R-:W-:Y:S01]  /*13a0*/  IMAD.X R2, R19.reuse, 0x1, R9, P2 ;  /* 0x0000000113027824 */ /* 0x040fe200010e0609 */
[----:B------:R-:W-:-:S04]  /*13b0*/  ISETP.GE.U32.AND.EX P1, PT, R19, R9, PT, P1 ;  /* 0x000000091300720c */ /* 0x000fc80003f26110 */
[----:B------:R-:W-:Y:S02]  /*13c0*/  ISETP.GE.U32.AND.EX P0, PT, R2, R13, PT, P0 ;  /* 0x0000000d0200720c */ /* 0x000fe40003f06100 */
[C---:B------:R-:W-:Y:S02]  /*13d0*/  SEL R7, R12.reuse, RZ, !P1 ;  /* 0x000000ff0c077207 */ /* 0x040fe40004800000 */
[----:B------:R-:W-:Y:S02]  /*13e0*/  SEL R0, R12, RZ, P0 ;  /* 0x000000ff0c007207 */ /* 0x000fe40000000000 */
[----:B------:R-:W-:Y:S02]  /*13f0*/  SEL R21, R13, RZ, !P1 ;  /* 0x000000ff0d157207 */ /* 0x000fe40004800000 */
[----:B------:R-:W-:Y:S02]  /*1400*/  IADD3 R8, P2, P3, R7, R18, -R8 ;  /* 0x0000001207087210 */ /* 0x000fe40007b5e808 */
[----:B------:R-:W-:-:S02]  /*1410*/  IADD3 R18, P1, PT, -R0, R23, RZ ;  /* 0x0000001700127210 */ /* 0x000fc40007f3e1ff */
[----:B------:R-:W-:Y:S02]  /*1420*/  SEL R0, R13, RZ, P0 ;  /* 0x000000ff0d007207 */ /* 0x000fe40000000000 */
[----:B------:R-:W-:Y:S02]  /*1430*/  IADD3.X R9, PT, PT, R21, R19, ~R9, P2, P3 ;  /* 0x0000001315097210 */ /* 0x000fe400017e6c09 */
[----:B------:R-:W-:Y:S01]  /*1440*/  IADD3 R6, P0, PT, R6, UR14, RZ ;  /* 0x0000000e06067c10 */ /* 0x000fe2000ff1e0ff */
[----:B------:R-:W-:-:S03]  /*1450*/  IMAD.X R19, R2, 0x1, ~R0, P1 ;  /* 0x0000000102137824 */ /* 0x000fc600008e0e00 */
[----:B------:R-:W-:Y:S02]  /*1460*/  IADD3.X R5, PT, PT, R5, UR16, RZ, P0, !PT ;  /* 0x0000001005057c10 */ /* 0x000fe400087fe4ff */
[----:B------:R0:W-:Y:S02]  /*1470*/  STG.E.64 desc[UR20][R16.64], R18 ;  /* 0x0000001210007986 */ /* 0x0001e4000c101b14 */
[----:B------:R-:W-:Y:S02]  /*1480*/  LOP3.LUT R0, R5, UR15, RZ, 0xfc, !PT ;  /* 0x0000000f05007c12 */ /* 0x000fe4000f8efcff */
[----:B------:R0:W-:Y:S02]  /*1490*/  STG.E.64 desc[UR20][R14.64], R8 ;  /* 0x000000080e007986 */ /* 0x0001e4000c101b14 */
[----:B------:R-:W-:-:S13]  /*14a0*/  ISETP.NE.U32.AND P0, PT, R0, RZ, PT ;  /* 0x000000ff0000720c */ /* 0x000fda0003f05070 */
[----:B0-----:R-:W-:Y:S05]  /*14b0*/  @P0 BRA `(.L_x_20) ;  /* 0x00000000004c0947 */ /* 0x001fea0003800000 */
[----:B------:R-:W0:Y:S01]  /*14c0*/  I2F.U32.RP R14, UR27 ;  /* 0x0000001b000e7d06 */ /* 0x000e220008209000 */
[----:B------:R-:W-:Y:S01]  /*14d0*/  IMAD R7, RZ, RZ, -UR27 ;  /* 0x8000001bff077e24 */ /* 0x000fe2000f8e02ff */
[----:B------:R-:W-:-:S06]  /*14e0*/  ISETP.NE.U32.AND P2, PT, RZ, UR27, PT ;  /* 0x0000001bff007c0c */ /* 0x000fcc000bf45070 */
[----:B0-----:R-:W0:Y:S02]  /*14f0*/  MUFU.RCP R14, R14 ;  /* 0x0000000e000e7308 */ /* 0x001e240000001000 */
[----:B0-----:R-:W-:-:S06]  /*1500*/  IADD3 R8, PT, PT, R14, 0xffffffe, RZ ;  /* 0x0ffffffe0e087810 */ /* 0x001fcc0007ffe0ff */
[----:B------:R0:W1:Y:S02]  /*1510*/  F2I.FTZ.U32.TRUNC.NTZ R9, R8 ;  /* 0x0000000800097305 */ /* 0x000064000021f000 */
[----:B0-----:R-:W-:Y:S02]  /*1520*/  IMAD.MOV.U32 R8, RZ, RZ, RZ ;  /* 0x000000ffff087224 */ /* 0x001fe400078e00ff */
        /* <DEDUP_REMOVED lines=12> */
.L_x_20:
[----:B------:R-:W-:Y:S01]  /*15f0*/  IMAD.U32 R17, RZ, RZ, UR27 ;  /* 0x0000001bff117e24 */ /* 0x000fe2000f8e00ff */
[----:B------:R-:W-:Y:S02]  /*1600*/  MOV R16, UR15 ;  /* 0x0000000f00107c02 */ /* 0x000fe40008000f00 */
[----:B------:R-:W-:-:S07]  /*1610*/  MOV R14, 0x1630 ;  /* 0x00001630000e7802 */ /* 0x000fce0000000f00 */
[----:B------:R-:W-:Y:S05]  /*1620*/  CALL.REL.NOINC `($__internal_0_$__cuda_sm20_div_s64) ;  /* 0x0000000c00f47944 */ /* 0x000fea0003c00000 */
.L_x_21:
[----:B------:R-:W-:Y:S05]  /*1630*/  BSYNC.RECONVERGENT B1 ;  /* 0x0000000000017941 */ /* 0x000fea0003800200 */
.L_x_19:
[----:B------:R-:W-:-:S04]  /*1640*/  IMAD.MOV R7, RZ, RZ, -R0 ;  /* 0x000000ffff077224 */ /* 0x000fc800078e0a00 */
[----:B------:R-:W-:-:S04]  /*1650*/  IMAD R7, R7, UR27, R6 ;  /* 0x0000001b07077c24 */ /* 0x000fc8000f8e0206 */
[--C-:B------:R-:W-:Y:S01]  /*1660*/  IMAD R17, R0, UR30, R7.reuse ;  /* 0x0000001e00117c24 */ /* 0x100fe2000f8e0207 */
[----:B------:R-:W-:-:S03]  /*1670*/  SHF.R.S64 R20, RZ, 0x1d, R7 ;  /* 0x0000001dff147819 */ /* 0x000fc60000001007 */
[----:B------:R-:W-:Y:S01]  /*1680*/  IMAD.WIDE R16, R17, 0x8, R10 ;  /* 0x0000000811107825 */ /* 0x000fe200078e020a */
[----:B------:R-:W-:Y:S02]  /*1690*/  IADD3 R20, P0, PT, R20, UR22, RZ ;  /* 0x0000001614147c10 */ /* 0x000fe4000ff1e0ff */
[----:B------:R-:W-:Y:S02]  /*16a0*/  IADD3 R14, P1, PT, R16, R4, RZ ;  /* 0x00000004100e7210 */ /* 0x000fe40007f3e0ff */
[----:B------:R0:W5:Y:S01]  /*16b0*/  LDG.E.64 R18, desc[UR20][R16.64] ;  /* 0x0000001410127981 */ /* 0x000162000c1e1b00 */
[----:B------:R-:W-:Y:S02]  /*16c0*/  LEA.HI.X.SX32 R21, R7, UR23, 0x3, P0 ;  /* 0x0000001707157c11 */ /* 0x000fe400080f1eff */
[----:B------:R-:W-:-:S04]  /*16d0*/  IMAD.X R15, R17, 0x1, R3, P1 ;  /* 0x00000001110f7824 */ /* 0x000fc800008e0603 */
        /* <DEDUP_REMOVED lines=24> */
[----:B------:R-:W-:-:S04]  /*1860*/  @P0 IADD3 R8, PT, PT, R8, -UR29, RZ ;  /* 0x8000001d08080c10 */ /* 0x000fc8000fffe0ff */
[----:B------:R-:W-:-:S13]  /*1870*/  ISETP.GE.U32.AND P0, PT, R8, UR29, PT ;  /* 0x0000001d08007c0c */ /* 0x000fda000bf06070 */
[----:B------:R-:W-:Y:S01]  /*1880*/  @P0 VIADD R8, R8, -UR29 ;  /* 0x8000001d08080c36 */ /* 0x000fe20008000000 */
[----:B------:R-:W-:Y:S01]  /*1890*/  @!P1 LOP3.LUT R8, RZ, UR29, RZ, 0x33, !PT ;  /* 0x0000001dff089c12 */ /* 0x000fe2000f8e33ff */
[----:B------:R-:W-:Y:S06]  /*18a0*/  BRA `(.L_x_24) ;  /* 0x0000000000187947 */ /* 0x000fec0003800000 */
.L_x_23:
[----:B------:R-:W-:Y:S01]  /*18b0*/  IMAD.MOV.U32 R2, RZ, RZ, R8 ;  /* 0x000000ffff027224 */ /* 0x000fe200078e0008 */
[----:B------:R-:W-:Y:S01]  /*18c0*/  MOV R8, 0x18f0 ;  /* 0x000018f000087802 */ /* 0x000fe20000000f00 */
[----:B------:R-:W-:-:S07]  /*18d0*/  IMAD.MOV.U32 R0, RZ, RZ, R7 ;  /* 0x000000ffff007224 */ /* 0x000fce00078e0007 */
[----:B-----5:R-:W-:Y:S05]  /*18e0*/  CALL.REL.NOINC `($__internal_2_$__cuda_sm20_rem_u64) ;  /* 0x0000001400887944 */ /* 0x020fea0003c00000 */
[----:B------:R-:W-:Y:S02]  /*18f0*/  IMAD.MOV.U32 R8, RZ, RZ, R0 ;  /* 0x000000ffff087224 */ /* 0x000fe400078e0000 */
[----:B------:R-:W-:-:S07]  /*1900*/  IMAD.MOV.U32 R9, RZ, RZ, R7 ;  /* 0x000000ffff097224 */ /* 0x000fce00078e0007 */
.L_x_24:
[----:B------:R-:W-:Y:S05]  /*1910*/  BSYNC.RECONVERGENT B1 ;  /* 0x0000000000017941 */ /* 0x000fea0003800200 */
.L_x_22:
[CC--:B-----5:R-:W-:Y:S01]  /*1920*/  IADD3 R23, P2, PT, R18.reuse, R8.reuse, RZ ;  /* 0x0000000812177210 */ /* 0x0e0fe20007f5e0ff */
[----:B------:R-:W-:Y:S01]  /*1930*/  BSSY.RECONVERGENT B1, `(.L_x_25) ;  /* 0x000002c000017945 */ /* 0x000fe20003800200 */
[----:B------:R-:W-:Y:S02]  /*1940*/  ISETP.GE.U32.AND P1, PT, R18, R8, PT ;  /* 0x000000081200720c */ /* 0x000fe40003f26070 */
[----:B------:R-:W-:Y:S01]  /*1950*/  ISETP.GE.U32.AND P0, PT, R23, R12, PT ;  /* 0x0000000c1700720c */ /* 0x000fe20003f06070 */
        /* <DEDUP_REMOVED lines=10> */
[----:B------:R-:W-:Y:S02]  /*1a00*/  IADD3 R6, P0, PT, R6, UR14, RZ ;  /* 0x0000000e06067c10 */ /* 0x000fe4000ff1e0ff */
[----:B------:R-:W-:Y:S02]  /*1a10*/  IADD3.X R19, PT, PT, ~R0, R2, RZ, P1, !PT ;  /* 0x0000000200137210 */ /* 0x000fe40000ffe5ff */
[----:B------:R-:W-:-:S03]  /*1a20*/  IADD3.X R5, PT, PT, R5, UR16, RZ, P0, !PT ;  /* 0x0000001005057c10 */ /* 0x000fc600087fe4ff */
[----:B------:R0:W-:Y:S01]  /*1a30*/  STG.E.64 desc[UR20][R16.64], R18 ;  /* 0x0000001210007986 */ /* 0x0001e2000c101b14 */
[----:B------:R-:W-:-:S03]  /*1a40*/  LOP3.LUT R0, R5, UR15, RZ, 0xfc, !PT ;  /* 0x0000000f05007c12 */ /* 0x000fc6000f8efcff */
[----:B------:R0:W-:Y:S01]  /*1a50*/  STG.E.64 desc[UR20][R14.64], R8 ;  /* 0x000000080e007986 */ /* 0x0001e2000c101b14 */
[----:B------:R-:W-:-:S13]  /*1a60*/  ISETP.NE.U32.AND P0, PT, R0, RZ, PT ;  /* 0x000000ff0000720c */ /* 0x000fda0003f05070 */
[----:B0-----:R-:W-:Y:S05]  /*1a70*/  @P0 BRA `(.L_x_26) ;  /* 0x00000000004c0947 */ /* 0x001fea0003800000 */
        /* <DEDUP_REMOVED lines=19> */
.L_x_26:
[----:B------:R-:W-:Y:S01]  /*1bb0*/  MOV R17, UR27 ;  /* 0x0000001b00117c02 */ /* 0x000fe20008000f00 */
[----:B------:R-:W-:Y:S01]  /*1bc0*/  IMAD.U32 R16, RZ, RZ, UR15 ;  /* 0x0000000fff107e24 */ /* 0x000fe2000f8e00ff */
[----:B------:R-:W-:-:S07]  /*1bd0*/  MOV R14, 0x1bf0 ;  /* 0x00001bf0000e7802 */ /* 0x000fce0000000f00 */
[----:B------:R-:W-:Y:S05]  /*1be0*/  CALL.REL.NOINC `($__internal_0_$__cuda_sm20_div_s64) ;  /* 0x0000000800847944 */ /* 0x000fea0003c00000 */
.L_x_27:
[----:B------:R-:W-:Y:S05]  /*1bf0*/  BSYNC.RECONVERGENT B1 ;  /* 0x0000000000017941 */ /* 0x000fea0003800200 */
.L_x_25:
        /* <DEDUP_REMOVED lines=32> */
[----:B------:R-:W-:-:S05]  /*1e00*/  IMAD R8, R7, UR29, R8 ;  /* 0x0000001d07087c24 */ /* 0x000fca000f8e0208 */
[----:B------:R-:W-:-:S13]  /*1e10*/  ISETP.GE.U32.AND P0, PT, R8, UR29, PT ;  /* 0x0000001d08007c0c */ /* 0x000fda000bf06070 */
[----:B------:R-:W-:-:S05]  /*1e20*/  @P0 VIADD R8, R8, -UR29 ;  /* 0x8000001d08080c36 */ /* 0x000fca0008000000 */
[----:B------:R-:W-:-:S13]  /*1e30*/  ISETP.GE.U32.AND P0, PT, R8, UR29, PT ;  /* 0x0000001d08007c0c */ /* 0x000fda000bf06070 */
[----:B------:R-:W-:Y:S01]  /*1e40*/  @P0 VIADD R8, R8, -UR29 ;  /* 0x8000001d08080c36 */ /* 0x000fe20008000000 */
[----:B------:R-:W-:Y:S01]  /*1e50*/  @!P1 LOP3.LUT R8, RZ, UR29, RZ, 0x33, !PT ;  /* 0x0000001dff089c12 */ /* 0x000fe2000f8e33ff */
[----:B------:R-:W-:Y:S06]  /*1e60*/  BRA `(.L_x_30) ;  /* 0x0000000000187947 */ /* 0x000fec0003800000 */
.L_x_29:
[----:B------:R-:W-:Y:S01]  /*1e70*/  IMAD.MOV.U32 R2, RZ, RZ, R8 ;  /* 0x000000ffff027224 */ /* 0x000fe200078e0008 */
[----:B------:R-:W-:Y:S01]  /*1e80*/  MOV R8, 0x1eb0 ;  /* 0x00001eb000087802 */ /* 0x000fe20000000f00 */
[----:B------:R-:W-:-:S07]  /*1e90*/  IMAD.MOV.U32 R0, RZ, RZ, R7 ;  /* 0x000000ffff007224 */ /* 0x000fce00078e0007 */
[----:B-----5:R-:W-:Y:S05]  /*1ea0*/  CALL.REL.NOINC `($__internal_2_$__cuda_sm20_rem_u64) ;  /* 0x0000001000187944 */ /* 0x020fea0003c00000 */
[----:B------:R-:W-:Y:S02]  /*1eb0*/  IMAD.MOV.U32 R8, RZ, RZ, R0 ;  /* 0x000000ffff087224 */ /* 0x000fe400078e0000 */
[----:B------:R-:W-:-:S07]  /*1ec0*/  IMAD.MOV.U32 R9, RZ, RZ, R7 ;  /* 0x000000ffff097224 */ /* 0x000fce00078e0007 */
.L_x_30:
[----:B------:R-:W-:Y:S05]  /*1ed0*/  BSYNC.RECONVERGENT B1 ;  /* 0x0000000000017941 */ /* 0x000fea0003800200 */
.L_x_28:
[CC--:B-----5:R-:W-:Y:S01]  /*1ee0*/  IADD3 R23, P2, PT, R18.reuse, R8.reuse, RZ ;  /* 0x0000000812177210 */ /* 0x0e0fe20007f5e0ff */
[----:B------:R-:W-:Y:S01]  /*1ef0*/  BSSY.RECONVERGENT B1, `(.L_x_31) ;  /* 0x000002c000017945 */ /* 0x000fe20003800200 */
[----:B------:R-:W-:Y:S02]  /*1f00*/  ISETP.GE.U32.AND P1, PT, R18, R8, PT ;  /* 0x000000081200720c */ /* 0x000fe40003f26070 */
[----:B------:R-:W-:Y:S02]  /*1f10*/  ISETP.GE.U32.AND P0, PT, R23, R12, PT ;  /* 0x0000000c1700720c */ /* 0x000fe40003f06070 */
[CC--:B------:R-:W-:Y:S02]  /*1f20*/  IADD3.X R2, PT, PT, R19.reuse, R9.reuse, RZ, P2, !PT ;  /* 0x0000000913027210 */ /* 0x0c0fe400017fe4ff */
[----:B------:R-:W-:Y:S02]  /*1f30*/  ISETP.GE.U32.AND.EX P1, PT, R19, R9, PT, P1 ;  /* 0x000000091300720c */ /* 0x000fe40003f26110 */
[----:B------:R-:W-:-:S02]  /*1f40*/  ISETP.GE.U32.AND.EX P0, PT, R2, R13, PT, P0 ;  /* 0x0000000d0200720c */ /* 0x000fc40003f06100 */
[C---:B------:R-:W-:Y:S02]  /*1f50*/  SEL R7, R12.reuse, RZ, !P1 ;  /* 0x000000ff0c077207 */ /* 0x040fe40004800000 */
[----:B------:R-:W-:Y:S02]  /*1f60*/  SEL R0, R12, RZ, P0 ;  /* 0x000000ff0c007207 */ /* 0x000fe40000000000 */
[----:B------:R-:W-:Y:S02]  /*1f70*/  SEL R21, R13, RZ, !P1 ;  /* 0x000000ff0d157207 */ /* 0x000fe40004800000 */
[----:B------:R-:W-:Y:S02]  /*1f80*/  IADD3 R8, P2, P3, R7, R18, -R8 ;  /* 0x0000001207087210 */ /* 0x000fe40007b5e808 */
[----:B------:R-:W-:Y:S02]  /*1f90*/  IADD3 R18, P1, PT, -R0, R23, RZ ;  /* 0x0000001700127210 */ /* 0x000fe40007f3e1ff */
[----:B------:R-:W-:-:S02]  /*1fa0*/  SEL R0, R13, RZ, P0 ;  /* 0x000000ff0d007207 */ /* 0x000fc40000000000 */
        /* <DEDUP_REMOVED lines=25> */
[----:B------:R-:W-:Y:S02]  /*2140*/  @P1 IADD3 R0, PT, PT, R0, 0x1, RZ ;  /* 0x0000000100001810 */ /* 0x000fe40007ffe0ff */
[----:B------:R-:W-:Y:S01]  /*2150*/  @!P2 LOP3.LUT R0, RZ, UR27, RZ, 0x33, !PT ;  /* 0x0000001bff00ac12 */ /* 0x000fe2000f8e33ff */
[----:B------:R-:W-:Y:S06]  /*2160*/  BRA `(.L_x_33) ;  /* 0x0000000000107947 */ /* 0x000fec0003800000 */
.L_x_32:
[----:B------:R-:W-:Y:S01]  /*2170*/  IMAD.U32 R17, RZ, RZ, UR27 ;  /* 0x0000001bff117e24 */ /* 0x000fe2000f8e00ff */
[----:B------:R-:W-:Y:S01]  /*2180*/  MOV R14, 0x21b0 ;  /* 0x000021b0000e7802 */ /* 0x000fe20000000f00 */
[----:B------:R-:W-:-:S07]  /*2190*/  IMAD.U32 R16, RZ, RZ, UR15 ;  /* 0x0000000fff107e24 */ /* 0x000fce000f8e00ff */
[----:B------:R-:W-:Y:S05]  /*21a0*/  CALL.REL.NOINC `($__internal_0_$__cuda_sm20_div_s64) ;  /* 0x0000000400147944 */ /* 0x000fea0003c00000 */
.L_x_33:
[----:B------:R-:W-:Y:S05]  /*21b0*/  BSYNC.RECONVERGENT B1 ;  /* 0x0000000000017941 */ /* 0x000fea0003800200 */
.L_x_31:
        /* <DEDUP_REMOVED lines=25> */
[----:B0-----:R-:W-:Y:S01]  /*2350*/  IMAD.MOV.U32 R8, RZ, RZ, RZ ;  /* 0x000000ffff087224 */ /* 0x001fe200078e00ff */
[----:B-1----:R-:W-:-:S05]  /*2360*/  IADD3 R3, PT, PT, RZ, -R9, RZ ;  /* 0x80000009ff037210 */ /* 0x002fca0007ffe0ff */
[----:B------:R-:W-:-:S04]  /*2370*/  IMAD R3, R3, UR29, RZ ;  /* 0x0000001d03037c24 */ /* 0x000fc8000f8e02ff */
[----:B------:R-:W-:-:S06]  /*2380*/  IMAD.HI.U32 R3, R9, R3, R8 ;  /* 0x0000000309037227 */ /* 0x000fcc00078e0008 */
[----:B------:R-:W-:-:S04]  /*2390*/  IMAD.HI.U32 R0, R3, R2, RZ ;  /* 0x0000000203007227 */ /* 0x000fc800078e00ff */
[----:B------:R-:W-:-:S04]  /*23a0*/  IMAD.MOV R3, RZ, RZ, -R0 ;  /* 0x000000ffff037224 */ /* 0x000fc800078e0a00 */
[----:B------:R-:W-:Y:S02]  /*23b0*/  IMAD R2, R3, UR29, R2 ;  /* 0x0000001d03027c24 */ /* 0x000fe4000f8e0202 */
[----:B------:R-:W-:-:S03]  /*23c0*/  IMAD.MOV.U32 R3, RZ, RZ, RZ ;  /* 0x000000ffff037224 */ /* 0x000fc600078e00ff */
[----:B------:R-:W-:-:S13]  /*23d0*/  ISETP.GE.U32.AND P0, PT, R2, UR29, PT ;  /* 0x0000001d02007c0c */ /* 0x000fda000bf06070 */
[----:B------:R-:W-:-:S05]  /*23e0*/  @P0 VIADD R2, R2, -UR29 ;  /* 0x8000001d02020c36 */ /* 0x000fca0008000000 */
[----:B------:R-:W-:-:S13]  /*23f0*/  ISETP.GE.U32.AND P0, PT, R2, UR29, PT ;  /* 0x0000001d02007c0c */ /* 0x000fda000bf06070 */
[----:B------:R-:W-:Y:S01]  /*2400*/  @P0 VIADD R2, R2, -UR29 ;  /* 0x8000001d02020c36 */ /* 0x000fe20008000000 */
[----:B------:R-:W-:Y:S01]  /*2410*/  @!P1 LOP3.LUT R2, RZ, UR29, RZ, 0x33, !PT ;  /* 0x0000001dff029c12 */ /* 0x000fe2000f8e33ff */
[----:B------:R-:W-:Y:S06]  /*2420*/  BRA `(.L_x_36) ;  /* 0x0000000000147947 */ /* 0x000fec0003800000 */
.L_x_35:
[----:B------:R-:W-:Y:S01]  /*2430*/  IMAD.MOV.U32 R0, RZ, RZ, R7 ;  /* 0x000000ffff007224 */ /* 0x000fe200078e0007 */
[----:B------:R-:W-:-:S07]  /*2440*/  MOV R8, 0x2460 ;  /* 0x0000246000087802 */ /* 0x000fce0000000f00 */
[----:B-----5:R-:W-:Y:S05]  /*2450*/  CALL.REL.NOINC `($__internal_2_$__cuda_sm20_rem_u64) ;  /* 0x0000000800ac7944 */ /* 0x020fea0003c00000 */
[----:B------:R-:W-:Y:S01]  /*2460*/  MOV R2, R0 ;  /* 0x0000000000027202 */ /* 0x000fe20000000f00 */
[----:B------:R-:W-:-:S07]  /*2470*/  IMAD.MOV.U32 R3, RZ, RZ, R7 ;  /* 0x000000ffff037224 */ /* 0x000fce00078e0007 */
.L_x_36:
[----:B------:R-:W-:Y:S05]  /*2480*/  BSYNC.RECONVERGENT B1 ;  /* 0x0000000000017941 */ /* 0x000fea0003800200 */
.L_x_34:
[CC--:B-----5:R-:W-:Y:S02]  /*2490*/  IADD3 R21, P2, PT, R18.reuse, R2.reuse, RZ ;  /* 0x0000000212157210 */ /* 0x0e0fe40007f5e0ff */
        /* <DEDUP_REMOVED lines=15> */
[----:B------:R0:W-:Y:S01]  /*2590*/  STG.E.64 desc[UR20][R14.64], R2 ;  /* 0x000000020e007986 */ /* 0x0001e2000c101b14 */
[----:B------:R-:W-:-:S03]  /*25a0*/  ISETP.GE.U32.AND P0, PT, R6, UR6, PT ;  /* 0x0000000606007c0c */ /* 0x000fc6000bf06070 */
[----:B------:R0:W-:Y:S01]  /*25b0*/  STG.E.64 desc[UR20][R16.64], R8 ;  /* 0x0000000810007986 */ /* 0x0001e2000c101b14 */
[----:B------:R-:W-:-:S13]  /*25c0*/  ISETP.GE.AND.EX P0, PT, R5, UR7, PT, P0 ;  /* 0x0000000705007c0c */ /* 0x000fda000bf06300 */
[----:B0-----:R-:W-:Y:S05]  /*25d0*/  @!P0 BRA `(.L_x_37) ;  /* 0xffffffe800248947 */ /* 0x001fea000383ffff */
[----:B------:R-:W-:Y:S05]  /*25e0*/  BSYNC.RECONVERGENT B0 ;  /* 0x0000000000007941 */ /* 0x000fea0003800200 */
.L_x_12:
[----:B------:R-:W-:Y:S05]  /*25f0*/  EXIT ;  /* 0x000000000000794d */ /* 0x000fea0003800000 */
        .weak           $__internal_0_$__cuda_sm20_div_s64
        .type           $__internal_0_$__cuda_sm20_div_s64,@function
        .size           $__internal_0_$__cuda_sm20_div_s64,($__internal_1_$__cuda_sm20_div_u64 - $__internal_0_$__cuda_sm20_div_s64)
$__internal_0_$__cuda_sm20_div_s64:
[-C--:B------:R-:W-:Y:S02]  /*2600*/  IADD3 R24, P1, PT, RZ, -R17.reuse, RZ ;  /* 0x80000011ff187210 */ /* 0x080fe40007f3e0ff */
[----:B------:R-:W-:Y:S02]  /*2610*/  ISETP.GE.AND P0, PT, R16, RZ, PT ;  /* 0x000000ff1000720c */ /* 0x000fe40003f06270 */
[----:B------:R-:W-:Y:S01]  /*2620*/  ISETP.GE.AND P3, PT, R5, RZ, PT ;  /* 0x000000ff0500720c */ /* 0x000fe20003f66270 */
[----:B------:R-:W-:Y:S01]  /*2630*/  IMAD.X R7, RZ, RZ, ~R16, P1 ;  /* 0x000000ffff077224 */ /* 0x000fe200008e0e10 */
[----:B------:R-:W-:-:S04]  /*2640*/  SEL R24, R24, R17, !P0 ;  /* 0x0000001118187207 */ /* 0x000fc80004000000 */
[----:B------:R-:W-:-:S04]  /*2650*/  SEL R25, R7, R16, !P0 ;  /* 0x0000001007197207 */ /* 0x000fc80004000000 */
[----:B------:R-:W0:Y:S08]  /*2660*/  I2F.U64.RP R0, R24 ;  /* 0x0000001800007312 */ /* 0x000e300000309000 */
[----:B0-----:R-:W0:Y:S02]  /*2670*/  MUFU.RCP R18, R0 ;  /* 0x0000000000127308 */ /* 0x001e240000001000 */
[----:B0-----:R-:W-:-:S06]  /*2680*/  VIADD R18, R18, 0x1ffffffe ;  /* 0x1ffffffe12127836 */ /* 0x001fcc0000000000 */
[----:B------:R-:W0:Y:S02]  /*2690*/  F2I.U64.TRUNC R18, R18 ;  /* 0x0000001200127311 */ /* 0x000e24000020d800 */
[----:B0-----:R-:W-:-:S04]  /*26a0*/  IMAD.WIDE.U32 R26, R18, R24, RZ ;  /* 0x00000018121a7225 */ /* 0x001fc800078e00ff */
[C---:B------:R-:W-:Y:S01]  /*26b0*/  IMAD R15, R18.reuse, R25, R27 ;  /* 0x00000019120f7224 */ /* 0x040fe200078e021b */
[----:B------:R-:W-:Y:S02]  /*26c0*/  IADD3 R7, P0, PT, RZ, -R26, RZ ;  /* 0x8000001aff077210 */ /* 0x000fe40007f1e0ff */
[----:B------:R-:W-:Y:S01]  /*26d0*/  MOV R27, R18 ;  /* 0x00000012001b7202 */ /* 0x000fe20000000f00 */
[----:B------:R-:W-:Y:S01]  /*26e0*/  IMAD R2, R19, R24, R15 ;  /* 0x0000001813027224 */ /* 0x000fe200078e020f */
[----:B------:R-:W-:Y:S01]  /*26f0*/  IADD3 R15, P4, PT, RZ, -R6, RZ ;  /* 0x80000006ff0f7210 */ /* 0x000fe20007f9e0ff */
[----:B------:R-:W-:-:S03]  /*2700*/  IMAD.HI.U32 R26, R18, R7, RZ ;  /* 0x00000007121a7227 */ /* 0x000fc600078e00ff */
[----:B------:R-:W-:Y:S01]  /*2710*/  SEL R15, R15, R6, !P3 ;  /* 0x000000060f0f7207 */ /* 0x000fe20005800000 */
[----:B------:R-:W-:Y:S02]  /*2720*/  IMAD.X R2, RZ, RZ, ~R2, P0 ;  /* 0x000000ffff027224 */ /* 0x000fe400000e0e02 */
[----:B------:R-:W-:Y:S02]  /*2730*/  IMAD.X R8, RZ, RZ, ~R5, P4 ;  /* 0x000000ffff087224 */ /* 0x000fe400020e0e05 */
[----:B------:R-:W-:-:S04]  /*2740*/  IMAD.WIDE.U32 R26, P0, R18, R2, R26 ;  /* 0x00000002121a7225 */ /* 0x000fc8000780001a */
[C---:B------:R-:W-:Y:S02]  /*2750*/  IMAD R0, R19.reuse, R2, RZ ;  /* 0x0000000213007224 */ /* 0x040fe400078e02ff */
[----:B------:R-:W-:-:S04]  /*2760*/  IMAD.HI.U32 R7, P1, R19, R7, R26 ;  /* 0x0000000713077227 */ /* 0x000fc8000782001a */
[----:B------:R-:W-:Y:S01]  /*2770*/  IMAD.HI.U32 R2, R19, R2, RZ ;  /* 0x0000000213027227 */ /* 0x000fe200078e00ff */
[----:B------:R-:W-:-:S03]  /*2780*/  IADD3 R27, P2, PT, R0, R7, RZ ;  /* 0x00000007001b7210 */ /* 0x000fc60007f5e0ff */
[----:B------:R-:W-:Y:S02]  /*2790*/  IMAD.X R2, R2, 0x1, R19, P0 ;  /* 0x0000000102027824 */ /* 0x000fe400000e0613 */
[----:B------:R-:W-:-:S03]  /*27a0*/  IMAD.WIDE.U32 R18, R27, R24, RZ ;  /* 0x000000181b127225 */ /* 0x000fc600078e00ff */
[----:B------:R-:W-:Y:S01]  /*27b0*/  IADD3.X R7, PT, PT, RZ, RZ, R2, P2, P1 ;  /* 0x000000ffff077210 */ /* 0x000fe200017e2402 */
[----:B------:R-:W-:Y:S01]  /*27c0*/  IMAD R0, R27, R25, R19 ;  /* 0x000000191b007224 */ /* 0x000fe200078e0213 */
[----:B------:R-:W-:-:S03]  /*27d0*/  IADD3 R2, P0, PT, RZ, -R18, RZ ;  /* 0x80000012ff027210 */ /* 0x000fc60007f1e0ff */
[----:B------:R-:W-:Y:S02]  /*27e0*/  IMAD R0, R7, R24, R0 ;  /* 0x0000001807007224 */ /* 0x000fe400078e0200 */
[----:B------:R-:W-:-:S04]  /*27f0*/  IMAD.HI.U32 R26, R27, R2, RZ ;  /* 0x000000021b1a7227 */ /* 0x000fc800078e00ff */
[----:B------:R-:W-:-:S04]  /*2800*/  IMAD.X R0, RZ, RZ, ~R0, P0 ;  /* 0x000000ffff007224 */ /* 0x000fc800000e0e00 */
[----:B------:R-:W-:-:S04]  /*2810*/  IMAD.WIDE.U32 R26, P0, R27, R0, R26 ;  /* 0x000000001b1a7225 */ /* 0x000fc8000780001a */
[----:B------:R-:W-:-:S04]  /*2820*/  IMAD.HI.U32 R19, P1, R7, R2, R26 ;  /* 0x0000000207137227 */ /* 0x000fc8000782001a */
[CC--:B------:R-:W-:Y:S02]  /*2830*/  IMAD R2, R7.reuse, R0.reuse, RZ ;  /* 0x0000000007027224 */ /* 0x0c0fe400078e02ff */
[----:B------:R-:W-:-:S03]  /*2840*/  IMAD.HI.U32 R0, R7, R0, RZ ;  /* 0x0000000007007227 */ /* 0x000fc600078e00ff */
[----:B------:R-:W-:Y:S01]  /*2850*/  IADD3 R2, P2, PT, R2, R19, RZ ;  /* 0x0000001302027210 */ /* 0x000fe20007f5e0ff */
[----:B------:R-:W-:Y:S01]  /*2860*/  IMAD.X R7, R0, 0x1, R7, P0 ;  /* 0x0000000100077824 */ /* 0x000fe200000e0607 */
[----:B------:R-:W-:Y:S01]  /*2870*/  SEL R0, R8, R5, !P3 ;  /* 0x0000000508007207 */ /* 0x000fe20005800000 */
[----:B------:R-:W-:Y:S02]  /*2880*/  IMAD.MOV.U32 R19, RZ, RZ, RZ ;  /* 0x000000ffff137224 */ /* 0x000fe400078e00ff */
[----:B------:R-:W-:Y:S01]  /*2890*/  IMAD.HI.U32 R18, R2, R15, RZ ;  /* 0x0000000f02127227 */ /* 0x000fe200078e00ff */
[----:B------:R-:W-:-:S03]  /*28a0*/  IADD3.X R7, PT, PT, RZ, RZ, R7, P2, P1 ;  /* 0x000000ffff077210 */ /* 0x000fc600017e2407 */
[----:B------:R-:W-:-:S04]  /*28b0*/  IMAD.WIDE.U32 R26, R2, R0, R18 ;  /* 0x00000000021a7225 */ /* 0x000fc800078e0012 */
[C---:B------:R-:W-:Y:S02]  /*28c0*/  IMAD R19, R7.reuse, R0, RZ ;  /* 0x0000000007137224 */ /* 0x040fe400078e02ff */
[----:B------:R-:W-:-:S04]  /*28d0*/  IMAD.HI.U32 R8, P0, R7, R15, R26 ;  /* 0x0000000f07087227 */ /* 0x000fc8000780001a */
[----:B------:R-:W-:Y:S01]  /*28e0*/  IMAD.HI.U32 R2, R7, R0, RZ ;  /* 0x0000000007027227 */ /* 0x000fe200078e00ff */
[----:B------:R-:W-:-:S03]  /*28f0*/  IADD3 R19, P1, PT, R19, R8, RZ ;  /* 0x0000000813137210 */ /* 0x000fc60007f3e0ff */
[----:B------:R-:W-:Y:S02]  /*2900*/  IMAD.X R2, RZ, RZ, R2, P0 ;  /* 0x000000ffff027224 */ /* 0x000fe400000e0602 */
[----:B------:R-:W-:-:S03]  /*2910*/  IMAD.WIDE.U32 R26, R19, R24, RZ ;  /* 0x00000018131a7225 */ /* 0x000fc600078e00ff */
[----:B------:R-:W-:Y:S01]  /*2920*/  IADD3.X R7, PT, PT, RZ, R2, RZ, P1, !PT ;  /* 0x00000002ff077210 */ /* 0x000fe20000ffe4ff */
[C---:B------:R-:W-:Y:S01]  /*2930*/  IMAD R2, R19.reuse, R25, R27 ;  /* 0x0000001913027224 */ /* 0x040fe200078e021b */
[----:B------:R-:W-:Y:S01]  /*2940*/  IADD3 R15, P1, PT, -R26, R15, RZ ;  /* 0x0000000f1a0f7210 */ /* 0x000fe20007f3e1ff */
[----:B------:R-:W-:Y:S02]  /*2950*/  VIADD R8, R19, 0x1 ;  /* 0x0000000113087836 */ /* 0x000fe40000000000 */
[-C--:B------:R-:W-:Y:S01]  /*2960*/  IMAD R7, R7, R24.reuse, R2 ;  /* 0x0000001807077224 */ /* 0x080fe200078e0202 */
[----:B------:R-:W-:-:S03]  /*2970*/  ISETP.GE.U32.AND P0, PT, R15, R24, PT ;  /* 0x000000180f00720c */ /* 0x000fc60003f06070 */
[----:B------:R-:W-:Y:S01]  /*2980*/  IMAD.X R0, R0, 0x1, ~R7, P1 ;  /* 0x0000000100007824 */ /* 0x000fe200008e0e07 */
[----:B------:R-:W-:-:S04]  /*2990*/  IADD3 R2, P1, PT, R15, -R24, RZ ;  /* 0x800000180f027210 */ /* 0x000fc80007f3e0ff */
[C---:B------:R-:W-:Y:S01]  /*29a0*/  ISETP.GE.U32.AND.EX P0, PT, R0.reuse, R25, PT, P0 ;  /* 0x000000190000720c */ /* 0x040fe20003f06100 */
[----:B------:R-:W-:-:S03]  /*29b0*/  IMAD.X R7, R0, 0x1, ~R25, P1 ;  /* 0x0000000100077824 */ /* 0x000fc600008e0e19 */
[----:B------:R-:W-:Y:S02]  /*29c0*/  SEL R15, R2, R15, P0 ;  /* 0x0000000f020f7207 */ /* 0x000fe40000000000 */
[----:B------:R-:W-:Y:S02]  /*29d0*/  SEL R8, R8, R19, P0 ;  /* 0x0000001308087207 */ /* 0x000fe40000000000 */
[----:B------:R-:W-:Y:S02]  /*29e0*/  SEL R7, R7, R0, P0 ;  /* 0x0000000007077207 */ /* 0x000fe40000000000 */
[----:B------:R-:W-:Y:S01]  /*29f0*/  ISETP.GE.U32.AND P0, PT, R15, R24, PT ;  /* 0x000000180f00720c */ /* 0x000fe20003f06070 */
[----:B------:R-:W-:Y:S01]  /*2a00*/  VIADD R15, R8, 0x1 ;  /* 0x00000001080f7836 */ /* 0x000fe20000000000 */
[----:B------:R-:W-:Y:S02]  /*2a10*/  LOP3.LUT R0, R16, R5, RZ, 0x3c, !PT ;  /* 0x0000000510007212 */ /* 0x000fe400078e3cff */
[----:B------:R-:W-:-:S02]  /*2a20*/  ISETP.GE.U32.AND.EX P0, PT, R7, R25, PT, P0 ;  /* 0x000000190700720c */ /* 0x000fc40003f06100 */
[----:B------:R-:W-:Y:S02]  /*2a30*/  ISETP.GE.AND P1, PT, R0, RZ, PT ;  /* 0x000000ff0000720c */ /* 0x000fe40003f26270 */
[----:B------:R-:W-:Y:S02]  /*2a40*/  SEL R15, R15, R8, P0 ;  /* 0x000000080f0f7207 */ /* 0x000fe40000000000 */
[----:B------:R-:W-:-:S03]  /*2a50*/  ISETP.NE.U32.AND P0, PT, R17, RZ, PT ;  /* 0x000000ff1100720c */ /* 0x000fc60003f05070 */
[----:B------:R-:W-:Y:S01]  /*2a60*/  IMAD.MOV R0, RZ, RZ, -R15 ;  /* 0x000000ffff007224 */ /* 0x000fe200078e0a0f */
[----:B------:R-:W-:-:S04]  /*2a70*/  ISETP.NE.AND.EX P0, PT, R16, RZ, PT, P0 ;  /* 0x000000ff1000720c */ /* 0x000fc80003f05300 */
[----:B------:R-:W-:Y:S01]  /*2a80*/  SEL R0, R0, R15, !P1 ;  /* 0x0000000f00007207 */ /* 0x000fe20004800000 */
[----:B------:R-:W-:-:S03]  /*2a90*/  IMAD.MOV.U32 R15, RZ, RZ, 0x0 ;  /* 0x00000000ff0f7424 */ /* 0x000fc600078e00ff */
[----:B------:R-:W-:Y:S01]  /*2aa0*/  SEL R0, R0, 0xffffffff, P0 ;  /* 0xffffffff00007807 */ /* 0x000fe20000000000 */
[----:B------:R-:W-:Y:S06]  /*2ab0*/  RET.REL.NODEC R14 `(_Z22ntt_stage_kernel_tablePmPKmimi) ;  /* 0xffffffd40e507950 */ /* 0x000fec0003c3ffff */
        .weak           $__internal_1_$__cuda_sm20_div_u64
        .type           $__internal_1_$__cuda_sm20_div_u64,@function
        .size           $__internal_1_$__cuda_sm20_div_u64,($__internal_2_$__cuda_sm20_rem_u64 - $__internal_1_$__cuda_sm20_div_u64)
$__internal_1_$__cuda_sm20_div_u64:
[----:B------:R-:W-:Y:S01]  /*2ac0*/  UMOV UR4, UR14 ;  /* 0x0000000e00047c82 */ /* 0x000fe20008000000 */
[----:B------:R-:W-:Y:S02]  /*2ad0*/  UMOV UR5, UR16 ;  /* 0x0000001000057c82 */ /* 0x000fe40008000000 */
[----:B------:R-:W0:Y:S08]  /*2ae0*/  I2F.U64.RP R7, UR4 ;  /* 0x0000000400077d12 */ /* 0x000e300008309000 */
[----:B0-----:R-:W0:Y:S02]  /*2af0*/  MUFU.RCP R7, R7 ;  /* 0x0000000700077308 */ /* 0x001e240000001000 */
[----:B0-----:R-:W-:-:S06]  /*2b00*/  IADD3 R8, PT, PT, R7, 0x1ffffffe, RZ ;  /* 0x1ffffffe07087810 */ /* 0x001fcc0007ffe0ff */
[----:B------:R-:W0:Y:S02]  /*2b10*/  F2I.U64.TRUNC R8, R8 ;  /* 0x0000000800087311 */ /* 0x000e24000020d800 */
[----:B0-----:R-:W-:-:S04]  /*2b20*/  IMAD.WIDE.U32 R10, R8, UR14, RZ ;  /* 0x0000000e080a7c25 */ /* 0x001fc8000f8e00ff */
[----:B------:R-:W-:Y:S01]  /*2b30*/  IMAD R11, R8, UR16, R11 ;  /* 0x00000010080b7c24 */ /* 0x000fe2000f8e020b */
[----:B------:R-:W-:-:S03]  /*2b40*/  IADD3 R13, P0, PT, RZ, -R10, RZ ;  /* 0x8000000aff0d7210 */ /* 0x000fc60007f1e0ff */
[----:B------:R-:W-:Y:S02]  /*2b50*/  IMAD R11, R9, UR14, R11 ;  /* 0x0000000e090b7c24 */ /* 0x000fe4000f8e020b */
[----:B------:R-:W-:-:S04]  /*2b60*/  IMAD.HI.U32 R10, R8, R13, RZ ;  /* 0x0000000d080a7227 */ /* 0x000fc800078e00ff */
[----:B------:R-:W-:Y:S02]  /*2b70*/  IMAD.X R15, RZ, RZ, ~R11, P0 ;  /* 0x000000ffff0f7224 */ /* 0x000fe400000e0e0b */
[----:B------:R-:W-:Y:S02]  /*2b80*/  IMAD.MOV.U32 R11, RZ, RZ, R8 ;  /* 0x000000ffff0b7224 */ /* 0x000fe400078e0008 */
[-C--:B------:R-:W-:Y:S02]  /*2b90*/  IMAD R17, R9, R15.reuse, RZ ;  /* 0x0000000f09117224 */ /* 0x080fe400078e02ff */
[----:B------:R-:W-:-:S04]  /*2ba0*/  IMAD.WIDE.U32 R10, P0, R8, R15, R10 ;  /* 0x0000000f080a7225 */ /* 0x000fc8000780000a */
[----:B------:R-:W-:-:S04]  /*2bb0*/  IMAD.HI.U32 R7, R9, R15, RZ ;  /* 0x0000000f09077227 */ /* 0x000fc800078e00ff */
[----:B------:R-:W-:-:S04]  /*2bc0*/  IMAD.HI.U32 R10, P1, R9, R13, R10 ;  /* 0x0000000d090a7227 */ /* 0x000fc8000782000a */
[----:B------:R-:W-:Y:S01]  /*2bd0*/  IMAD.X R7, R7, 0x1, R9, P0 ;  /* 0x0000000107077824 */ /* 0x000fe200000e0609 */
[----:B------:R-:W-:-:S04]  /*2be0*/  IADD3 R11, P2, PT, R17, R10, RZ ;  /* 0x0000000a110b7210 */ /* 0x000fc80007f5e0ff */
[----:B------:R-:W-:Y:S01]  /*2bf0*/  IADD3.X R7, PT, PT, RZ, RZ, R7, P2, P1 ;  /* 0x000000ffff077210 */ /* 0x000fe200017e2407 */
[----:B------:R-:W-:-:S04]  /*2c00*/  IMAD.WIDE.U32 R8, R11, UR14, RZ ;  /* 0x0000000e0b087c25 */ /* 0x000fc8000f8e00ff */
[----:B------:R-:W-:Y:S01]  /*2c10*/  IMAD R10, R11, UR16, R9 ;  /* 0x000000100b0a7c24 */ /* 0x000fe2000f8e0209 */
[----:B------:R-:W-:-:S03]  /*2c20*/  IADD3 R9, P0, PT, RZ, -R8, RZ ;  /* 0x80000008ff097210 */ /* 0x000fc60007f1e0ff */
[----:B------:R-:W-:Y:S02]  /*2c30*/  IMAD R8, R7, UR14, R10 ;  /* 0x0000000e07087c24 */ /* 0x000fe4000f8e020a */
[----:B------:R-:W-:-:S04]  /*2c40*/  IMAD.HI.U32 R10, R11, R9, RZ ;  /* 0x000000090b0a7227 */ /* 0x000fc800078e00ff */
[----:B------:R-:W-:-:S04]  /*2c50*/  IMAD.X R8, RZ, RZ, ~R8, P0 ;  /* 0x000000ffff087224 */ /* 0x000fc800000e0e08 */
[----:B------:R-:W-:-:S04]  /*2c60*/  IMAD.WIDE.U32 R10, P0, R11, R8, R10 ;  /* 0x000000080b0a7225 */ /* 0x000fc8000780000a */
[C---:B------:R-:W-:Y:S02]  /*2c70*/  IMAD R12, R7.reuse, R8, RZ ;  /* 0x00000008070c7224 */ /* 0x040fe400078e02ff */
[----:B------:R-:W-:-:S04]  /*2c80*/  IMAD.HI.U32 R11, P1, R7, R9, R10 ;  /* 0x00000009070b7227 */ /* 0x000fc8000782000a */
[----:B------:R-:W-:Y:S01]  /*2c90*/  IMAD.HI.U32 R8, R7, R8, RZ ;  /* 0x0000000807087227 */ /* 0x000fe200078e00ff */
[----:B------:R-:W-:-:S03]  /*2ca0*/  IADD3 R11, P2, PT, R12, R11, RZ ;  /* 0x0000000b0c0b7210 */ /* 0x000fc60007f5e0ff */
[----:B------:R-:W-:Y:S02]  /*2cb0*/  IMAD.X R7, R8, 0x1, R7, P0 ;  /* 0x0000000108077824 */ /* 0x000fe400000e0607 */
[----:B------:R-:W-:-:S03]  /*2cc0*/  IMAD.HI.U32 R8, R11, R0, RZ ;  /* 0x000000000b087227 */ /* 0x000fc600078e00ff */
[----:B------:R-:W-:Y:S01]  /*2cd0*/  IADD3.X R7, PT, PT, RZ, RZ, R7, P2, P1 ;  /* 0x000000ffff077210 */ /* 0x000fe200017e2407 */
[----:B------:R-:W-:Y:S02]  /*2ce0*/  IMAD.MOV.U32 R9, RZ, RZ, RZ ;  /* 0x000000ffff097224 */ /* 0x000fe400078e00ff */
[----:B------:R-:W-:-:S04]  /*2cf0*/  IMAD.WIDE.U32 R8, R11, R3, R8 ;  /* 0x000000030b087225 */ /* 0x000fc800078e0008 */
[C---:B------:R-:W-:Y:S02]  /*2d00*/  IMAD R11, R7.reuse, R3, RZ ;  /* 0x00000003070b7224 */ /* 0x040fe400078e02ff */
[----:B------:R-:W-:-:S04]  /*2d10*/  IMAD.HI.U32 R8, P0, R7, R0, R8 ;  /* 0x0000000007087227 */ /* 0x000fc80007800008 */
[----:B------:R-:W-:Y:S01]  /*2d20*/  IMAD.HI.U32 R7, R7, R3, RZ ;  /* 0x0000000307077227 */ /* 0x000fe200078e00ff */
[----:B------:R-:W-:-:S04]  /*2d30*/  IADD3 R11, P1, PT, R11, R8, RZ ;  /* 0x000000080b0b7210 */ /* 0x000fc80007f3e0ff */
[----:B------:R-:W-:Y:S01]  /*2d40*/  IADD3.X R7, PT, PT, R7, RZ, RZ, P0, !PT ;  /* 0x000000ff07077210 */ /* 0x000fe200007fe4ff */
[----:B------:R-:W-:-:S04]  /*2d50*/  IMAD.WIDE.U32 R8, R11, UR14, RZ ;  /* 0x0000000e0b087c25 */ /* 0x000fc8000f8e00ff */
[----:B------:R-:W-:Y:S01]  /*2d60*/  IMAD.X R7, RZ, RZ, R7, P1 ;  /* 0x000000ffff077224 */ /* 0x000fe200008e0607 */
[----:B------:R-:W-:Y:S01]  /*2d70*/  IADD3 R12, P1, PT, -R8, R0, RZ ;  /* 0x00000000080c7210 */ /* 0x000fe20007f3e1ff */
[C---:B------:R-:W-:Y:S01]  /*2d80*/  IMAD R10, R11.reuse, UR16, R9 ;  /* 0x000000100b0a7c24 */ /* 0x040fe2000f8e0209 */
[----:B------:R-:W-:Y:S02]  /*2d90*/  IADD3 R0, P2, PT, R11, 0x1, RZ ;  /* 0x000000010b007810 */ /* 0x000fe40007f5e0ff */
[C---:B------:R-:W-:Y:S01]  /*2da0*/  ISETP.GE.U32.AND P0, PT, R12.reuse, UR14, PT ;  /* 0x0000000e0c007c0c */ /* 0x040fe2000bf06070 */
[----:B------:R-:W-:Y:S02]  /*2db0*/  IMAD R10, R7, UR14, R10 ;  /* 0x0000000e070a7c24 */ /* 0x000fe4000f8e020a */
[----:B------:R-:W-:Y:S02]  /*2dc0*/  IMAD.X R8, RZ, RZ, R7, P2 ;  /* 0x000000ffff087224 */ /* 0x000fe400010e0607 */
[----:B------:R-:W-:Y:S01]  /*2dd0*/  IMAD.X R10, R3, 0x1, ~R10, P1 ;  /* 0x00000001030a7824 */ /* 0x000fe200008e0e0a */
[----:B------:R-:W-:-:S04]  /*2de0*/  IADD3 R3, P1, PT, R12, -UR14, RZ ;  /* 0x8000000e0c037c10 */ /* 0x000fc8000ff3e0ff */
[C---:B------:R-:W-:Y:S02]  /*2df0*/  ISETP.GE.U32.AND.EX P0, PT, R10.reuse, UR16, PT, P0 ;  /* 0x000000100a007c0c */ /* 0x040fe4000bf06100 */
[----:B------:R-:W-:Y:S02]  /*2e00*/  IADD3.X R9, PT, PT, R10, ~UR16, RZ, P1, !PT ;  /* 0x800000100a097c10 */ /* 0x000fe40008ffe4ff */
[----:B------:R-:W-:Y:S02]  /*2e10*/  SEL R11, R0, R11, P0 ;  /* 0x0000000b000b7207 */ /* 0x000fe40000000000 */
[----:B------:R-:W-:Y:S02]  /*2e20*/  SEL R3, R3, R12, P0 ;  /* 0x0000000c03037207 */ /* 0x000fe40000000000 */
[----:B------:R-:W-:Y:S02]  /*2e30*/  SEL R8, R8, R7, P0 ;  /* 0x0000000708087207 */ /* 0x000fe40000000000 */
[----:B------:R-:W-:-:S02]  /*2e40*/  IADD3 R0, P2, PT, R11, 0x1, RZ ;  /* 0x000000010b007810 */ /* 0x000fc40007f5e0ff */
[----:B------:R-:W-:Y:S02]  /*2e50*/  SEL R9, R9, R10, P0 ;  /* 0x0000000a09097207 */ /* 0x000fe40000000000 */
[----:B------:R-:W-:Y:S01]  /*2e60*/  ISETP.GE.U32.AND P0, PT, R3, UR14, PT ;  /* 0x0000000e03007c0c */ /* 0x000fe2000bf06070 */
[----:B------:R-:W-:Y:S01]  /*2e70*/  IMAD.X R7, RZ, RZ, R8, P2 ;  /* 0x000000ffff077224 */ /* 0x000fe200010e0608 */
[----:B------:R-:W-:Y:S01]  /*2e80*/  ISETP.NE.U32.AND P1, PT, RZ, UR14, PT ;  /* 0x0000000eff007c0c */ /* 0x000fe2000bf25070 */
[----:B------:R-:W-:Y:S01]  /*2e90*/  IMAD.MOV.U32 R3, RZ, RZ, 0x0 ;  /* 0x00000000ff037424 */ /* 0x000fe200078e00ff */
[----:B------:R-:W-:Y:S02]  /*2ea0*/  ISETP.GE.U32.AND.EX P0, PT, R9, UR16, PT, P0 ;  /* 0x0000001009007c0c */ /* 0x000fe4000bf06100 */
[----:B------:R-:W-:Y:S02]  /*2eb0*/  ISETP.NE.AND.EX P1, PT, RZ, UR16, PT, P1 ;  /* 0x00000010ff007c0c */ /* 0x000fe4000bf25310 */
[----:B------:R-:W-:-:S02]  /*2ec0*/  SEL R0, R0, R11, P0 ;  /* 0x0000000b00007207 */ /* 0x000fc40000000000 */
[----:B------:R-:W-:Y:S02]  /*2ed0*/  SEL R7, R7, R8, P0 ;  /* 0x0000000807077207 */ /* 0x000fe40000000000 */
[----:B------:R-:W-:Y:S02]  /*2ee0*/  SEL R0, R0, 0xffffffff, P1 ;  /* 0xffffffff00007807 */ /* 0x000fe40000800000 */
[----:B------:R-:W-:Y:S01]  /*2ef0*/  SEL R7, R7, 0xffffffff, P1 ;  /* 0xffffffff07077807 */ /* 0x000fe20000800000 */
[----:B------:R-:W-:Y:S06]  /*2f00*/  RET.REL.NODEC R2 `(_Z22ntt_stage_kernel_tablePmPKmimi) ;  /* 0xffffffd0023c7950 */ /* 0x000fec0003c3ffff */
        .weak           $__internal_2_$__cuda_sm20_rem_u64
        .type           $__internal_2_$__cuda_sm20_rem_u64,@function
        .size           $__internal_2_$__cuda_sm20_rem_u64,(.L_x_138 - $__internal_2_$__cuda_sm20_rem_u64)
$__internal_2_$__cuda_sm20_rem_u64:
[----:B------:R-:W0:Y:S08]  /*2f10*/  I2F.U64.RP R24, UR8 ;  /* 0x0000000800187d12 */ /* 0x000e300008309000 */
[----:B0-----:R-:W0:Y:S02]  /*2f20*/  MUFU.RCP R7, R24 ;  /* 0x0000001800077308 */ /* 0x001e240000001000 */
[----:B0-----:R-:W-:-:S06]  /*2f30*/  VIADD R7, R7, 0x1ffffffe ;  /* 0x1ffffffe07077836 */ /* 0x001fcc0000000000 */
[----:B------:R-:W0:Y:S02]  /*2f40*/  F2I.U64.TRUNC R26, R7 ;  /* 0x00000007001a7311 */ /* 0x000e24000020d800 */
[----:B0-----:R-:W-:Y:S02]  /*2f50*/  R2UR UR4, R26 ;  /* 0x000000001a0472ca */ /* 0x001fe400000e0000 */
[----:B------:R-:W-:Y:S01]  /*2f60*/  R2UR UR5, R27 ;  /* 0x000000001b0572ca */ /* 0x000fe200000e0000 */
[----:B------:R-:W-:-:S10]  /*2f70*/  HFMA2 R27, -RZ, RZ, 0, 0 ;  /* 0x00000000ff1b7431 */ /* 0x000fd400000001ff */
[----:B------:R-:W-:-:S04]  /*2f80*/  UIMAD.WIDE.U32 UR10, UR4, UR8, URZ ;  /* 0x00000008040a72a5 */ /* 0x000fc8000f8e00ff */
[----:B------:R-:W-:Y:S02]  /*2f90*/  UIMAD UR11, UR4, UR9, UR11 ;  /* 0x00000009040b72a4 */ /* 0x000fe4000f8e020b */
[----:B------:R-:W-:Y:S02]  /*2fa0*/  UIADD3 UR13, UP0, UPT, URZ, -UR10, URZ ;  /* 0x8000000aff0d7290 */ /* 0x000fe4000ff1e0ff */
[----:B------:R-:W-:Y:S02]  /*2fb0*/  UIMAD UR12, UR5, UR8, UR11 ;  /* 0x00000008050c72a4 */ /* 0x000fe4000f8e020b */
[----:B------:R-:W-:Y:S02]  /*2fc0*/  UIMAD.WIDE.U32 UR10, UR4, UR13, URZ ;  /* 0x0000000d040a72a5 */ /* 0x000fe4000f8e00ff */
[----:B------:R-:W-:-:S05]  /*2fd0*/  UIADD3.X UR17, UPT, UPT, URZ, ~UR12, URZ, UP0, !UPT ;  /* 0x8000000cff117290 */ /* 0x000fca00087fe4ff */
[----:B------:R-:W-:Y:S01]  /*2fe0*/  UMOV UR10, UR11 ;  /* 0x0000000b000a7c82 */ /* 0x000fe20008000000 */
[----:B------:R-:W-:Y:S02]  /*2ff0*/  UMOV UR11, UR4 ;  /* 0x00000004000b7c82 */ /* 0x000fe40008000000 */
[----:B------:R-:W-:-:S04]  /*3000*/  UIMAD.WIDE.U32 UR10, UP0, UR4, UR17, UR10 ;  /* 0x00000011040a72a5 */ /* 0x000fc8000f80000a */
[----:B------:R-:W-:Y:S02]  /*3010*/  UIMAD.WIDE.U32 UR10, UP1, UR5, UR13, UR10 ;  /* 0x0000000d050a72a5 */ /* 0x000fe4000f82000a */
[----:B------:R-:W-:Y:S02]  /*3020*/  UIMAD.WIDE.U32 UR12, UR5, UR17, URZ ;  /* 0x00000011050c72a5 */ /* 0x000fe4000f8e00ff */
[----:B------:R-:W-:Y:S02]  /*3030*/  UIMAD UR17, UR5, UR17, URZ ;  /* 0x00000011051172a4 */ /* 0x000fe4000f8e02ff */
[----:B------:R-:W-:Y:S02]  /*3040*/  UIADD3.X UR10, UPT, UPT, UR13, UR5, URZ, UP0, !UPT ;  /* 0x000000050d0a7290 */ /* 0x000fe400087fe4ff */
[----:B------:R-:W-:-:S04]  /*3050*/  UIADD3 UR11, UP2, UPT, UR17, UR11, URZ ;  /* 0x0000000b110b7290 */ /* 0x000fc8000ff5e0ff */
[----:B------:R-:W-:Y:S02]  /*3060*/  UIMAD.WIDE.U32 UR4, UR11, UR8, URZ ;  /* 0x000000080b0472a5 */ /* 0x000fe4000f8e00ff */
[----:B------:R-:W-:Y:S02]  /*3070*/  UIADD3.X UR12, UPT, UPT, URZ, URZ, UR10, UP2, UP1 ;  /* 0x000000ffff0c7290 */ /* 0x000fe400097e240a */
[----:B------:R-:W-:Y:S02]  /*3080*/  UIADD3 UR4, UP0, UPT, URZ, -UR4, URZ ;  /* 0x80000004ff047290 */ /* 0x000fe4000ff1e0ff */
[----:B------:R-:W-:Y:S02]  /*3090*/  UIMAD UR5, UR11, UR9, UR5 ;  /* 0x000000090b0572a4 */ /* 0x000fe4000f8e0205 */
[----:B------:R-:W-:Y:S02]  /*30a0*/  UIMAD.WIDE.U32 UR32, UR11, UR4, URZ ;  /* 0x000000040b2072a5 */ /* 0x000fe4000f8e00ff */
[----:B------:R-:W-:-:S04]  /*30b0*/  UIMAD UR5, UR12, UR8, UR5 ;  /* 0x000000080c0572a4 */ /* 0x000fc8000f8e0205 */
[----:B------:R-:W-:Y:S01]  /*30c0*/  UIADD3.X UR5, UPT, UPT, URZ, ~UR5, URZ, UP0, !UPT ;  /* 0x80000005ff057290 */ /* 0x000fe200087fe4ff */
[----:B------:R-:W-:-:S03]  /*30d0*/  UMOV UR10, UR33 ;  /* 0x00000021000a7c82 */ /* 0x000fc60008000000 */
[----:B------:R-:W-:Y:S02]  /*30e0*/  UIMAD.WIDE.U32 UR10, UP0, UR11, UR5, UR10 ;  /* 0x000000050b0a72a5 */ /* 0x000fe4000f80000a */
[----:B------:R-:W-:Y:S02]  /*30f0*/  UIMAD UR13, UR12, UR5, URZ ;  /* 0x000000050c0d72a4 */ /* 0x000fe4000f8e02ff */
[----:B------:R-:W-:Y:S02]  /*3100*/  UIMAD.WIDE.U32 UR10, UP1, UR12, UR4, UR10 ;  /* 0x000000040c0a72a5 */ /* 0x000fe4000f82000a */
[----:B------:R-:W-:Y:S02]  /*3110*/  UIMAD.WIDE.U32 UR4, UR12, UR5, URZ ;  /* 0x000000050c0472a5 */ /* 0x000fe4000f8e00ff */
[----:B------:R-:W-:Y:S02]  /*3120*/  UIADD3 UR10, UP2, UPT, UR13, UR11, URZ ;  /* 0x0000000b0d0a7290 */ /* 0x000fe4000ff5e0ff */
[----:B------:R-:W-:-:S04]  /*3130*/  UIADD3.X UR12, UPT, UPT, UR5, UR12, URZ, UP0, !UPT ;  /* 0x0000000c050c7290 */ /* 0x000fc800087fe4ff */
[----:B------:R-:W-:Y:S01]  /*3140*/  IMAD.HI.U32 R26, R2, UR10, RZ ;  /* 0x0000000a021a7c27 */ /* 0x000fe2000f8e00ff */
[----:B------:R-:W-:-:S03]  /*3150*/  UIADD3.X UR12, UPT, UPT, URZ, URZ, UR12, UP2, UP1 ;  /* 0x000000ffff0c7290 */ /* 0x000fc600097e240c */
[----:B------:R-:W-:-:S04]  /*3160*/  IMAD.WIDE.U32 R26, R0, UR10, R26 ;  /* 0x0000000a001a7c25 */ /* 0x000fc8000f8e001a */
[----:B------:R-:W-:Y:S02]  /*3170*/  IMAD R24, R0, UR12, RZ ;  /* 0x0000000c00187c24 */ /* 0x000fe4000f8e02ff */
[----:B------:R-:W-:-:S04]  /*3180*/  IMAD.HI.U32 R25, P0, R2, UR12, R26 ;  /* 0x0000000c02197c27 */ /* 0x000fc8000f80001a */
[----:B------:R-:W-:Y:S01]  /*3190*/  IMAD.HI.U32 R7, R0, UR12, RZ ;  /* 0x0000000c00077c27 */ /* 0x000fe2000f8e00ff */
[----:B------:R-:W-:-:S03]  /*31a0*/  IADD3 R24, P1, PT, R24, R25, RZ ;  /* 0x0000001918187210 */ /* 0x000fc60007f3e0ff */
[----:B------:R-:W-:Y:S02]  /*31b0*/  IMAD.X R7, RZ, RZ, R7, P0 ;  /* 0x000000ffff077224 */ /* 0x000fe400000e0607 */
[----:B------:R-:W-:-:S04]  /*31c0*/  IMAD.WIDE.U32 R26, R24, UR8, RZ ;  /* 0x00000008181a7c25 */ /* 0x000fc8000f8e00ff */
[----:B------:R-:W-:Y:S01]  /*31d0*/  IMAD.X R7, RZ, RZ, R7, P1 ;  /* 0x000000ffff077224 */ /* 0x000fe200008e0607 */
[----:B------:R-:W-:Y:S01]  /*31e0*/  IADD3 R2, P1, PT, -R26, R2, RZ ;  /* 0x000000021a027210 */ /* 0x000fe20007f3e1ff */
[----:B------:R-:W-:-:S03]  /*31f0*/  IMAD R24, R24, UR9, R27 ;  /* 0x0000000918187c24 */ /* 0x000fc6000f8e021b */
[----:B------:R-:W-:Y:S01]  /*3200*/  ISETP.GE.U32.AND P0, PT, R2, UR8, PT ;  /* 0x0000000802007c0c */ /* 0x000fe2000bf06070 */
[----:B------:R-:W-:Y:S02]  /*3210*/  IMAD R7, R7, UR8, R24 ;  /* 0x0000000807077c24 */ /* 0x000fe4000f8e0218 */
[----:B------:R-:W-:Y:S02]  /*3220*/  IMAD.MOV.U32 R24, RZ, RZ, R8 ;  /* 0x000000ffff187224 */ /* 0x000fe400078e0008 */
[----:B------:R-:W-:Y:S01]  /*3230*/  IMAD.X R0, R0, 0x1, ~R7, P1 ;  /* 0x0000000100007824 */ /* 0x000fe200008e0e07 */
[----:B------:R-:W-:-:S04]  /*3240*/  IADD3 R25, P1, PT, R2, -UR8, RZ ;  /* 0x8000000802197c10 */ /* 0x000fc8000ff3e0ff */
[C---:B------:R-:W-:Y:S02]  /*3250*/  ISETP.GE.U32.AND.EX P0, PT, R0.reuse, UR9, PT, P0 ;  /* 0x0000000900007c0c */ /* 0x040fe4000bf06100 */
[----:B------:R-:W-:Y:S02]  /*3260*/  IADD3.X R7, PT, PT, R0, ~UR9, RZ, P1, !PT ;  /* 0x8000000900077c10 */ /* 0x000fe40008ffe4ff */
[----:B------:R-:W-:Y:S02]  /*3270*/  SEL R25, R25, R2, P0 ;  /* 0x0000000219197207 */ /* 0x000fe40000000000 */
[----:B------:R-:W-:Y:S02]  /*3280*/  SEL R7, R7, R0, P0 ;  /* 0x0000000007077207 */ /* 0x000fe40000000000 */
[C---:B------:R-:W-:Y:S02]  /*3290*/  ISETP.GE.U32.AND P0, PT, R25.reuse, UR8, PT ;  /* 0x0000000819007c0c */ /* 0x040fe4000bf06070 */
[----:B------:R-:W-:-:S02]  /*32a0*/  IADD3 R0, P2, PT, R25, -UR8, RZ ;  /* 0x8000000819007c10 */ /* 0x000fc4000ff5e0ff */
[C---:B------:R-:W-:Y:S02]  /*32b0*/  ISETP.GE.U32.AND.EX P0, PT, R7.reuse, UR9, PT, P0 ;  /* 0x0000000907007c0c */ /* 0x040fe4000bf06100 */
[----:B------:R-:W-:Y:S02]  /*32c0*/  ISETP.NE.U32.AND P1, PT, RZ, UR8, PT ;  /* 0x00000008ff007c0c */ /* 0x000fe4000bf25070 */
[----:B------:R-:W-:Y:S02]  /*32d0*/  IADD3.X R2, PT, PT, R7, ~UR9, RZ, P2, !PT ;  /* 0x8000000907027c10 */ /* 0x000fe400097fe4ff */
[----:B------:R-:W-:Y:S01]  /*32e0*/  SEL R0, R0, R25, P0 ;  /* 0x0000001900007207 */ /* 0x000fe20000000000 */
[----:B------:R-:W-:Y:S01]  /*32f0*/  IMAD.MOV.U32 R25, RZ, RZ, 0x0 ;  /* 0x00000000ff197424 */ /* 0x000fe200078e00ff */
[----:B------:R-:W-:Y:S02]  /*3300*/  ISETP.NE.AND.EX P1, PT, RZ, UR9, PT, P1 ;  /* 0x00000009ff007c0c */ /* 0x000fe4000bf25310 */
[----:B------:R-:W-:-:S02]  /*3310*/  SEL R2, R2, R7, P0 ;  /* 0x0000000702027207 */ /* 0x000fc40000000000 */
[----:B------:R-:W-:Y:S02]  /*3320*/  SEL R0, R0, 0xffffffff, P1 ;  /* 0xffffffff00007807 */ /* 0x000fe40000800000 */
[----:B------:R-:W-:Y:S01]  /*3330*/  SEL R7, R2, 0xffffffff, P1 ;  /* 0xffffffff02077807 */ /* 0x000fe20000800000 */
[----:B------:R-:W-:Y:S06]  /*3340*/  RET.REL.NODEC R24 `(_Z22ntt_stage_kernel_tablePmPKmimi) ;  /* 0xffffffcc182c7950 */ /* 0x000fec0003c3ffff */
.L_x_38:
[----:B------:R-:W-:-:S00]  /*3350*/  BRA `(.L_x_38) ;  /* 0xfffffffc00fc7947 */ /* 0x000fc0000383ffff */
[----:B------:R-:W-:-:S00]  /*3360*/  NOP ;  /* 0x0000000000007918 */ /* 0x000fc00000000000 */
        /* <DEDUP_REMOVED lines=9> */
.L_x_138:


//--------------------- .text._Z19fill_twiddle_kernelPmS_iimmm --------------------------
	.section	.text._Z19fill_twiddle_kernelPmS_iimmm,"ax",@progbits
	.align	128
        .global         _Z19fill_twiddle_kernelPmS_iimmm
        .type           _Z19fill_twiddle_kernelPmS_iimmm,@function
        .size           _Z19fill_twiddle_kernelPmS_iimmm,(.L_x_139 - _Z19fill_twiddle_kernelPmS_iimmm)
        .other          _Z19fill_twiddle_kernelPmS_iimmm,@"STO_CUDA_ENTRY STV_DEFAULT"
_Z19fill_twiddle_kernelPmS_iimmm:
.text._Z19fill_twiddle_kernelPmS_iimmm:
[----:B------:R-:W-:Y:S01]  /*0000*/  LDC R1, c[0x0][0x37c] ;  /* 0x0000df00ff017b82 */ /* 0x000fe20000000800 */
[----:B------:R-:W0:Y:S07]  /*0010*/  S2R R3, SR_TID.X ;  /* 0x0000000000037919 */ /* 0x000e2e0000002100 */
[----:B------:R-:W0:Y:S01]  /*0020*/  S2UR UR4, SR_CTAID.X ;  /* 0x00000000000479c3 */ /* 0x000e220000002500 */
[----:B------:R-:W1:Y:S07]  /*0030*/  LDCU UR5, c[0x0][0x394] ;  /* 0x00007280ff0577ac */ /* 0x000e6e0008000800 */
[----:B------:R-:W0:Y:S02]  /*0040*/  LDC R0, c[0x0][0x360] ;  /* 0x0000d800ff007b82 */ /* 0x000e240000000800 */
[----:B0-----:R-:W-:-:S05]  /*0050*/  IMAD R0, R0, UR4, R3 ;  /* 0x0000000400007c24 */ /* 0x001fca000f8e0203 */
[----:B-1----:R-:W-:-:S13]  /*0060*/  ISETP.GE.AND P0, PT, R0, UR5, PT ;  /* 0x0000000500007c0c */ /* 0x002fda000bf06270 */
[----:B------:R-:W-:Y:S05]  /*0070*/  @P0 EXIT ;  /* 0x000000000000094d */ /* 0x000fea0003800000 */
[----:B------:R-:W-:Y:S01]  /*0080*/  ISETP.NE.AND P0, PT, R0, RZ, PT ;  /* 0x000000ff0000720c */ /* 0x000fe20003f05270 */
[----:B------:R-:W0:Y:S01]  /*0090*/  LDCU.64 UR4, c[0x0][0x358] ;  /* 0x00006b00ff0477ac */ /* 0x000e220008000a00 */
[----:B------:R-:W-:Y:S01]  /*00a0*/  BSSY.RECONVERGENT B0, `(.L_x_39) ;  /* 0x00000b5000007945 */ /* 0x000fe20003800200 */
[----:B------:R-:W-:Y:S02]  /*00b0*/  HFMA2 R14, -RZ, RZ, 0, 5.9604644775390625e-08 ;  /* 0x00000001ff0e7431 */ /* 0x000fe400000001ff */
[----:B------:R-:W-:Y:S01]  /*00c0*/  IMAD.MOV.U32 R10, RZ, RZ, 0x1 ;  /* 0x00000001ff0a7424 */ /* 0x000fe200078e00ff */
[----:B------:R-:W1:Y:S01]  /*00d0*/  LDCU UR6, c[0x0][0x3ac] ;  /* 0x00007580ff0677ac */ /* 0x000e620008000800 */
[----:B------:R-:W-:Y:S02]  /*00e0*/  IMAD.MOV.U32 R11, RZ, RZ, 0x0 ;  /* 0x00000000ff0b7424 */ /* 0x000fe400078e00ff */
[----:B------:R-:W-:Y:S01]  /*00f0*/  IMAD.MOV.U32 R15, RZ, RZ, 0x0 ;  /* 0x00000000ff0f7424 */ /* 0x000fe200078e00ff */
[----:B------:R-:W2:Y:S03]  /*0100*/  LDCU UR7, c[0x0][0x3a8] ;  /* 0x00007500ff0777ac */ /* 0x000ea60008000800 */
[----:B------:R-:W-:Y:S05]  /*0110*/  @!P0 BRA `(.L_x_40) ;  /* 0x0000000800b48947 */ /* 0x000fea0003800000 */
[----:B------:R-:W3:Y:S01]  /*0120*/  LDCU.64 UR8, c[0x0][0x398] ;  /* 0x00007300ff0877ac */ /* 0x000ee20008000a00 */
[--C-:B------:R-:W-:Y:S01]  /*0130*/  SHF.R.S32.HI R3, RZ, 0x1f, R0.reuse ;  /* 0x0000001fff037819 */ /* 0x100fe20000011400 */
[----:B------:R-:W-:Y:S01]  /*0140*/  BSSY.RECONVERGENT B1, `(.L_x_41) ;  /* 0x0000058000017945 */ /* 0x000fe20003800200 */
[----:B------:R-:W-:Y:S01]  /*0150*/  MOV R4, R0 ;  /* 0x0000000000047202 */ /* 0x000fe20000000f00 */
[----:B------:R-:W4:Y:S01]  /*0160*/  LDCU.64 UR10, c[0x0][0x3a0] ;  /* 0x00007400ff0a77ac */ /* 0x000f220008000a00 */
[----:B------:R-:W-:Y:S01]  /*0170*/  IMAD.MOV.U32 R17, RZ, RZ, R0 ;  /* 0x000000ffff117224 */ /* 0x000fe200078e0000 */
[----:B------:R-:W-:Y:S01]  /*0180*/  MOV R11, 0x0 ;  /* 0x00000000000b7802 */ /* 0x000fe20000000f00 */
[----:B------:R-:W-:Y:S02]  /*0190*/  IMAD.MOV.U32 R10, RZ, RZ, 0x1 ;  /* 0x00000001ff0a7424 */ /* 0x000fe400078e00ff */
[----:B------:R-:W-:Y:S02]  /*01a0*/  IMAD.MOV.U32 R20, RZ, RZ, R3 ;  /* 0x000000ffff147224 */ /* 0x000fe400078e0003 */
[----:B---3--:R-:W-:Y:S01]  /*01b0*/  IMAD.U32 R8, RZ, RZ, UR8 ;  /* 0x00000008ff087e24 */ /* 0x008fe2000f8e00ff */
[----:B------:R-:W-:Y:S01]  /*01c0*/  MOV R5, UR9 ;  /* 0x0000000900057c02 */ /* 0x000fe20008000f00 */
[----:B----4-:R-:W-:-:S02]  /*01d0*/  IMAD.U32 R16, RZ, RZ, UR10 ;  /* 0x0000000aff107e24 */ /* 0x010fc4000f8e00ff */
[----:B------:R-:W-:-:S07]  /*01e0*/  IMAD.U32 R9, RZ, RZ, UR11 ;  /* 0x0000000bff097e24 */ /* 0x000fce000f8e00ff */
.L_x_48:
[----:B---3--:R-:W3:Y:S01]  /*01f0*/  LDC R6, c[0x0][0x3a8] ;  /* 0x0000ea00ff067b82 */ /* 0x008ee20000000800 */
[----:B-1----:R-:W-:Y:S01]  /*0200*/  LOP3.LUT R2, R5, UR6, RZ, 0xfc, !PT ;  /* 0x0000000605027c12 */ /* 0x002fe2000f8efcff */
[----:B------:R-:W-:Y:S03]  /*0210*/  BSSY.RECONVERGENT B2, `(.L_x_42) ;  /* 0x000001b000027945 */ /* 0x000fe60003800200 */
[----:B------:R-:W-:-:S03]  /*0220*/  ISETP.NE.U32.AND P0, PT, R2, RZ, PT ;  /* 0x000000ff0200720c */ /* 0x000fc60003f05070 */
[----:B------:R-:W1:Y:S10]  /*0230*/  LDC R7, c[0x0][0x3ac] ;  /* 0x0000eb00ff077b82 */ /* 0x000e740000000800 */
[----:B------:R-:W-:Y:S05]  /*0240*/  @P0 BRA `(.L_x_43) ;  /* 0x00000000004c0947 */ /* 0x000fea0003800000 */
[----:B--2---:R-:W2:Y:S01]  /*0250*/  I2F.U32.RP R2, UR7 ;  /* 0x0000000700027d06 */ /* 0x004ea20008209000 */
[----:B------:R-:W-:Y:S01]  /*0260*/  ISETP.NE.U32.AND P1, PT, RZ, UR7, PT ;  /* 0x00000007ff007c0c */ /* 0x000fe2000bf25070 */
[----:B------:R-:W-:-:S06]  /*0270*/  IMAD.MOV.U32 R15, RZ, RZ, RZ ;  /* 0x000000ffff0f7224 */ /* 0x000fcc00078e00ff */
[----:B--2---:R-:W2:Y:S02]  /*0280*/  MUFU.RCP R2, R2 ;  /* 0x0000000200027308 */ /* 0x004ea40000001000 */
[----:B--2---:R-:W-:-:S06]  /*0290*/  VIADD R12, R2, 0xffffffe ;  /* 0x0ffffffe020c7836 */ /* 0x004fcc0000000000 */
[----:B------:R2:W4:Y:S02]  /*02a0*/  F2I.FTZ.U32.TRUNC.NTZ R13, R12 ;  /* 0x0000000c000d7305 */ /* 0x000524000021f000 */
[----:B--2---:R-:W-:Y:S01]  /*02b0*/  IMAD.MOV.U32 R12, RZ, RZ, RZ ;  /* 0x000000ffff0c7224 */ /* 0x004fe200078e00ff */
[----:B----4-:R-:W-:-:S05]  /*02c0*/  IADD3 R5, PT, PT, RZ, -R13, RZ ;  /* 0x8000000dff057210 */ /* 0x010fca0007ffe0ff */
        /* <DEDUP_REMOVED lines=11> */
.L_x_43:
[----:B------:R-:W-:-:S07]  /*0380*/  MOV R2, 0x3a0 ;  /* 0x000003a000027802 */ /* 0x000fce0000000f00 */
[----:B0123--:R-:W-:Y:S05]  /*0390*/  CALL.REL.NOINC `($__internal_3_$__cuda_sm20_rem_u64) ;  /* 0x00000008003c7944 */ /* 0x00ffea0003c00000 */
[----:B------:R-:W-:Y:S01]  /*03a0*/  MOV R14, R5 ;  /* 0x00000005000e7202 */ /* 0x000fe20000000f00 */
[----:B------:R-:W-:-:S07]  /*03b0*/  IMAD.MOV.U32 R15, RZ, RZ, R8 ;  /* 0x000000ffff0f7224 */ /* 0x000fce00078e0008 */
.L_x_44:
[----:B0-----:R-:W-:Y:S05]  /*03c0*/  BSYNC.RECONVERGENT B2 ;  /* 0x0000000000027941 */ /* 0x001fea0003800200 */
.L_x_42:
[----:B------:R-:W-:Y:S01]  /*03d0*/  LOP3.LUT R2, R17, 0x1, RZ, 0xc0, !PT ;  /* 0x0000000111027812 */ /* 0x000fe200078ec0ff */
[----:B------:R-:W-:Y:S03]  /*03e0*/  BSSY.RECONVERGENT B2, `(.L_x_45) ;  /* 0x0000023000027945 */ /* 0x000fe60003800200 */
[----:B------:R-:W-:-:S04]  /*03f0*/  ISETP.NE.U32.AND P0, PT, R2, 0x1, PT ;  /* 0x000000010200780c */ /* 0x000fc80003f05070 */
[----:B------:R-:W-:-:S13]  /*0400*/  ISETP.NE.U32.AND.EX P0, PT, RZ, RZ, PT, P0 ;  /* 0x000000ffff00720c */ /* 0x000fda0003f05100 */
[----:B------:R-:W-:Y:S05]  /*0410*/  @P0 BRA `(.L_x_46) ;  /* 0x00000000007c0947 */ /* 0x000fea0003800000 */
[-C--:B------:R-:W-:Y:S02]  /*0420*/  IMAD R5, R15, R10.reuse, RZ ;  /* 0x0000000a0f057224 */ /* 0x080fe400078e02ff */
[----:B------:R-:W-:-:S04]  /*0430*/  IMAD.WIDE.U32 R12, R14, R10, RZ ;  /* 0x0000000a0e0c7225 */ /* 0x000fc800078e00ff */
[----:B------:R-:W-:-:S04]  /*0440*/  IMAD R5, R11, R14, R5 ;  /* 0x0000000e0b057224 */ /* 0x000fc800078e0205 */
[----:B------:R-:W-:-:S05]  /*0450*/  IMAD.IADD R5, R13, 0x1, R5 ;  /* 0x000000010d057824 */ /* 0x000fca00078e0205 */
[----:B------:R-:W-:-:S04]  /*0460*/  LOP3.LUT R2, R5, UR6, RZ, 0xfc, !PT ;  /* 0x0000000605027c12 */ /* 0x000fc8000f8efcff */
[----:B------:R-:W-:-:S13]  /*0470*/  ISETP.NE.U32.AND P0, PT, R2, RZ, PT ;  /* 0x000000ff0200720c */ /* 0x000fda0003f05070 */
[----:B------:R-:W-:Y:S05]  /*0480*/  @P0 BRA `(.L_x_47) ;  /* 0x00000000004c0947 */ /* 0x000fea0003800000 */
[----:B------:R-:W0:Y:S01]  /*0490*/  I2F.U32.RP R8, UR7 ;  /* 0x0000000700087d06 */ /* 0x000e220008209000 */
[----:B------:R-:W-:Y:S01]  /*04a0*/  IMAD.MOV.U32 R10, RZ, RZ, RZ ;  /* 0x000000ffff0a7224 */ /* 0x000fe200078e00ff */
[----:B------:R-:W-:-:S06]  /*04b0*/  ISETP.NE.U32.AND P1, PT, RZ, UR7, PT ;  /* 0x00000007ff007c0c */ /* 0x000fcc000bf25070 */
[----:B0-----:R-:W0:Y:S02]  /*04c0*/  MUFU.RCP R8, R8 ;  /* 0x0000000800087308 */ /* 0x001e240000001000 */
[----:B0-----:R-:W-:-:S06]  /*04d0*/  IADD3 R11, PT, PT, R8, 0xffffffe, RZ ;  /* 0x0ffffffe080b7810 */ /* 0x001fcc0007ffe0ff */
[----:B------:R-:W0:Y:S02]  /*04e0*/  F2I.FTZ.U32.TRUNC.NTZ R11, R11 ;  /* 0x0000000b000b7305 */ /* 0x000e24000021f000 */
[----:B0-----:R-:W-:-:S04]  /*04f0*/  IMAD.MOV R5, RZ, RZ, -R11 ;  /* 0x000000ffff057224 */ /* 0x001fc800078e0a0b */
[----:B------:R-:W-:-:S04]  /*0500*/  IMAD R5, R5, UR7, RZ ;  /* 0x0000000705057c24 */ /* 0x000fc8000f8e02ff */
[----:B------:R-:W-:-:S04]  /*0510*/  IMAD.HI.U32 R5, R11, R5, R10 ;  /* 0x000000050b057227 */ /* 0x000fc800078e000a */
[----:B------:R-:W-:Y:S02]  /*0520*/  IMAD.MOV.U32 R11, RZ, RZ, RZ ;  /* 0x000000ffff0b7224 */ /* 0x000fe400078e00ff */
[----:B------:R-:W-:-:S05]  /*0530*/  IMAD.HI.U32 R2, R5, R12, RZ ;  /* 0x0000000c05027227 */ /* 0x000fca00078e00ff */
[----:B------:R-:W-:-:S05]  /*0540*/  IADD3 R5, PT, PT, -R2, RZ, RZ ;  /* 0x000000ff02057210 */ /* 0x000fca0007ffe1ff */
[----:B------:R-:W-:-:S05]  /*0550*/  IMAD R10, R5, UR7, R12 ;  /* 0x00000007050a7c24 */ /* 0x000fca000f8e020c */
[----:B------:R-:W-:-:S13]  /*0560*/  ISETP.GE.U32.AND P0, PT, R10, UR7, PT ;  /* 0x000000070a007c0c */ /* 0x000fda000bf06070 */
[----:B------:R-:W-:-:S05]  /*0570*/  @P0 VIADD R10, R10, -UR7 ;  /* 0x800000070a0a0c36 */ /* 0x000fca0008000000 */
[----:B------:R-:W-:-:S13]  /*0580*/  ISETP.GE.U32.AND P0, PT, R10, UR7, PT ;  /* 0x000000070a007c0c */ /* 0x000fda000bf06070 */
[----:B------:R-:W-:Y:S02]  /*0590*/  @P0 IADD3 R10, PT, PT, R10, -UR7, RZ ;  /* 0x800000070a0a0c10 */ /* 0x000fe4000fffe0ff */
[----:B------:R-:W-:Y:S01]  /*05a0*/  @!P1 LOP3.LUT R10, RZ, UR7, RZ, 0x33, !PT ;  /* 0x00000007ff0a9c12 */ /* 0x000fe2000f8e33ff */
[----:B------:R-:W-:Y:S06]  /*05b0*/  BRA `(.L_x_46) ;  /* 0x0000000000147947 */ /* 0x000fec0003800000 */
.L_x_47:
[----:B------:R-:W-:Y:S02]  /*05c0*/  MOV R8, R12 ;  /* 0x0000000c00087202 */ /* 0x000fe40000000f00 */
[----:B------:R-:W-:-:S07]  /*05d0*/  MOV R2, 0x5f0 ;  /* 0x000005f000027802 */ /* 0x000fce0000000f00 */
[----:B-1-3--:R-:W-:Y:S05]  /*05e0*/  CALL.REL.NOINC `($__internal_3_$__cuda_sm20_rem_u64) ;  /* 0x0000000400a87944 */ /* 0x00afea0003c00000 */
[----:B------:R-:W-:Y:S01]  /*05f0*/  IMAD.MOV.U32 R10, RZ, RZ, R5 ;  /* 0x000000ffff0a7224 */ /* 0x000fe200078e0005 */
[----:B------:R-:W-:-:S07]  /*0600*/  MOV R11, R8 ;  /* 0x00000008000b7202 */ /* 0x000fce0000000f00 */
.L_x_46:
[----:B------:R-:W-:Y:S05]  /*0610*/  BSYNC.RECONVERGENT B2 ;  /* 0x0000000000027941 */ /* 0x000fea0003800200 */
.L_x_45:
[----:B------:R-:W-:Y:S01]  /*0620*/  ISETP.GT.U32.AND P0, PT, R17, 0x1, PT ;  /* 0x000000011100780c */ /* 0x000fe20003f04070 */
[-C--:B------:R-:W-:Y:S01]  /*0630*/  IMAD R5, R15, R14.reuse, RZ ;  /* 0x0000000e0f057224 */ /* 0x080fe200078e02ff */
[--C-:B------:R-:W-:Y:S01]  /*0640*/  SHF.R.U64 R17, R17, 0x1, R20.reuse ;  /* 0x0000000111117819 */ /* 0x100fe20000001214 */
[----:B------:R-:W-:Y:S01]  /*0650*/  IMAD.WIDE.U32 R12, R14, R14, RZ ;  /* 0x0000000e0e0c7225 */ /* 0x000fe200078e00ff */
[----:B------:R-:W-:Y:S02]  /*0660*/  ISETP.GT.U32.AND.EX P0, PT, R20, RZ, PT, P0 ;  /* 0x000000ff1400720c */ /* 0x000fe40003f04100 */
[----:B------:R-:W-:Y:S01]  /*0670*/  SHF.R.U32.HI R20, RZ, 0x1, R20 ;  /* 0x00000001ff147819 */ /* 0x000fe20000011614 */
[----:B------:R-:W-:Y:S02]  /*0680*/  IMAD R5, R14, R15, R5 ;  /* 0x0000000f0e057224 */ /* 0x000fe400078e0205 */
[----:B------:R-:W-:-:S03]  /*0690*/  IMAD.MOV.U32 R8, RZ, RZ, R12 ;  /* 0x000000ffff087224 */ /* 0x000fc600078e000c */
[----:B------:R-:W-:-:S05]  /*06a0*/  IADD3 R5, PT, PT, R13, R5, RZ ;  /* 0x000000050d057210 */ /* 0x000fca0007ffe0ff */
[----:B------:R-:W-:Y:S05]  /*06b0*/  @P0 BRA `(.L_x_48) ;  /* 0xfffffff800cc0947 */ /* 0x000fea000383ffff */
[----:B------:R-:W-:Y:S05]  /*06c0*/  BSYNC.RECONVERGENT B1 ;  /* 0x0000000000017941 */ /* 0x000fea0003800200 */
.L_x_41:
[----:B------:R-:W-:Y:S02]  /*06d0*/  HFMA2 R15, -RZ, RZ, 0, 0 ;  /* 0x00000000ff0f7431 */ /* 0x000fe400000001ff */
[----:B------:R-:W-:-:S07]  /*06e0*/  IMAD.MOV.U32 R14, RZ, RZ, 0x1 ;  /* 0x00000001ff0e7424 */ /* 0x000fce00078e00ff */
.L_x_55:
[----:B------:R-:W0:Y:S01]  /*06f0*/  LDCU UR8, c[0x0][0x3ac] ;  /* 0x00007580ff0877ac */ /* 0x000e220008000800 */
[----:B------:R-:W-:Y:S01]  /*0700*/  BSSY.RECONVERGENT B1, `(.L_x_49) ;  /* 0x000001e000017945 */ /* 0x000fe20003800200 */
[----:B0-----:R-:W-:-:S04]  /*0710*/  LOP3.LUT R2, R9, UR8, RZ, 0xfc, !PT ;  /* 0x0000000809027c12 */ /* 0x001fc8000f8efcff */
[----:B------:R-:W-:-:S13]  /*0720*/  ISETP.NE.U32.AND P0, PT, R2, RZ, PT ;  /* 0x000000ff0200720c */ /* 0x000fda0003f05070 */
[----:B------:R-:W-:Y:S05]  /*0730*/  @P0 BRA `(.L_x_50) ;  /* 0x0000000000500947 */ /* 0x000fea0003800000 */
[----:B------:R-:W0:Y:S01]  /*0740*/  LDCU UR8, c[0x0][0x3a8] ;  /* 0x00007500ff0877ac */ /* 0x000e220008000800 */
[----:B------:R-:W-:Y:S01]  /*0750*/  IMAD.MOV.U32 R17, RZ, RZ, RZ ;  /* 0x000000ffff117224 */ /* 0x000fe200078e00ff */
[----:B0-----:R-:W0:Y:S01]  /*0760*/  I2F.U32.RP R12, UR8 ;  /* 0x00000008000c7d06 */ /* 0x001e220008209000 */
[----:B------:R-:W-:-:S07]  /*0770*/  ISETP.NE.U32.AND P1, PT, RZ, UR8, PT ;  /* 0x00000008ff007c0c */ /* 0x000fce000bf25070 */
[----:B0-----:R-:W0:Y:S02]  /*0780*/  MUFU.RCP R12, R12 ;  /* 0x0000000c000c7308 */ /* 0x001e240000001000 */
[----:B0-----:R-:W-:-:S06]  /*0790*/  VIADD R8, R12, 0xffffffe ;  /* 0x0ffffffe0c087836 */ /* 0x001fcc0000000000 */
[----:B------:R0:W2:Y:S02]  /*07a0*/  F2I.FTZ.U32.TRUNC.NTZ R9, R8 ;  /* 0x0000000800097305 */ /* 0x0000a4000021f000 */
[----:B0-----:R-:W-:Y:S01]  /*07b0*/  IMAD.MOV.U32 R8, RZ, RZ, RZ ;  /* 0x000000ffff087224 */ /* 0x001fe200078e00ff */
[----:B--2---:R-:W-:-:S05]  /*07c0*/  IADD3 R5, PT, PT, RZ, -R9, RZ ;  /* 0x80000009ff057210 */ /* 0x004fca0007ffe0ff */
        /* <DEDUP_REMOVED lines=11> */
.L_x_50:
[----:B------:R-:W-:Y:S01]  /*0880*/  MOV R8, R16 ;  /* 0x0000001000087202 */ /* 0x000fe20000000f00 */
[----:B------:R-:W-:Y:S01]  /*0890*/  IMAD.MOV.U32 R5, RZ, RZ, R9 ;  /* 0x000000ffff057224 */ /* 0x000fe200078e0009 */
[----:B------:R-:W-:-:S07]  /*08a0*/  MOV R2, 0x8c0 ;  /* 0x000008c000027802 */ /* 0x000fce0000000f00 */
[----:B-1-3--:R-:W-:Y:S05]  /*08b0*/  CALL.REL.NOINC `($__internal_3_$__cuda_sm20_rem_u64) ;  /* 0x0000000000f47944 */ /* 0x00afea0003c00000 */
[----:B------:R-:W-:Y:S01]  /*08c0*/  MOV R16, R5 ;  /* 0x0000000500107202 */ /* 0x000fe20000000f00 */
[----:B------:R-:W-:-:S07]  /*08d0*/  IMAD.MOV.U32 R17, RZ, RZ, R8 ;  /* 0x000000ffff117224 */ /* 0x000fce00078e0008 */
.L_x_51:
[----:B------:R-:W-:Y:S05]  /*08e0*/  BSYNC.RECONVERGENT B1 ;  /* 0x0000000000017941 */ /* 0x000fea0003800200 */
.L_x_49:
[----:B------:R-:W-:Y:S01]  /*08f0*/  LOP3.LUT R2, R4, 0x1, RZ, 0xc0, !PT ;  /* 0x0000000104027812 */ /* 0x000fe200078ec0ff */
[----:B------:R-:W-:Y:S03]  /*0900*/  BSSY.RECONVERGENT B1, `(.L_x_52) ;  /* 0x0000024000017945 */ /* 0x000fe60003800200 */
[----:B------:R-:W-:-:S04]  /*0910*/  ISETP.NE.U32.AND P0, PT, R2, 0x1, PT ;  /* 0x000000010200780c */ /* 0x000fc80003f05070 */
[----:B------:R-:W-:-:S13]  /*0920*/  ISETP.NE.U32.AND.EX P0, PT, RZ, RZ, PT, P0 ;  /* 0x000000ffff00720c */ /* 0x000fda0003f05100 */
[----:B------:R-:W-:Y:S05]  /*0930*/  @P0 BRA `(.L_x_53) ;  /* 0x0000000000800947 */ /* 0x000fea0003800000 */
[----:B------:R-:W0:Y:S01]  /*0940*/  LDCU UR8, c[0x0][0x3ac] ;  /* 0x00007580ff0877ac */ /* 0x000e220008000800 */
[-C--:B------:R-:W-:Y:S02]  /*0950*/  IMAD R5, R17, R14.reuse, RZ ;  /* 0x0000000e11057224 */ /* 0x080fe400078e02ff */
[----:B------:R-:W-:-:S04]  /*0960*/  IMAD.WIDE.U32 R8, R16, R14, RZ ;  /* 0x0000000e10087225 */ /* 0x000fc800078e00ff */
[----:B------:R-:W-:-:S05]  /*0970*/  IMAD R5, R15, R16, R5 ;  /* 0x000000100f057224 */ /* 0x000fca00078e0205 */
[----:B------:R-:W-:-:S04]  /*0980*/  IADD3 R5, PT, PT, R9, R5, RZ ;  /* 0x0000000509057210 */ /* 0x000fc80007ffe0ff */
        /* <DEDUP_REMOVED lines=23> */
.L_x_54:
[----:B------:R-:W-:-:S07]  /*0b00*/  MOV R2, 0xb20 ;  /* 0x00000b2000027802 */ /* 0x000fce0000000f00 */
[----:B-1-3--:R-:W-:Y:S05]  /*0b10*/  CALL.REL.NOINC `($__internal_3_$__cuda_sm20_rem_u64) ;  /* 0x00000000005c7944 */ /* 0x00afea0003c00000 */
[----:B------:R-:W-:Y:S01]  /*0b20*/  MOV R14, R5 ;  /* 0x00000005000e7202 */ /* 0x000fe20000000f00 */
[----:B------:R-:W-:-:S07]  /*0b30*/  IMAD.MOV.U32 R15, RZ, RZ, R8 ;  /* 0x000000ffff0f7224 */ /* 0x000fce00078e0008 */
.L_x_53:
[----:B------:R-:W-:Y:S05]  /*0b40*/  BSYNC.RECONVERGENT B1 ;  /* 0x0000000000017941 */ /* 0x000fea0003800200 */
.L_x_52:
[C---:B------:R-:W-:Y:S01]  /*0b50*/  ISETP.GT.U32.AND P0, PT, R4.reuse, 0x1, PT ;  /* 0x000000010400780c */ /* 0x040fe20003f04070 */
[-C--:B------:R-:W-:Y:S01]  /*0b60*/  IMAD R5, R17, R16.reuse, RZ ;  /* 0x0000001011057224 */ /* 0x080fe200078e02ff */
[--C-:B------:R-:W-:Y:S01]  /*0b70*/  SHF.R.U64 R4, R4, 0x1, R3.reuse ;  /* 0x0000000104047819 */ /* 0x100fe20000001203 */
[C---:B------:R-:W-:Y:S01]  /*0b80*/  IMAD.WIDE.U32 R8, R16.reuse, R16, RZ ;  /* 0x0000001010087225 */ /* 0x040fe200078e00ff */
[----:B------:R-:W-:Y:S02]  /*0b90*/  ISETP.GT.U32.AND.EX P0, PT, R3, RZ, PT, P0 ;  /* 0x000000ff0300720c */ /* 0x000fe40003f04100 */
[----:B------:R-:W-:Y:S01]  /*0ba0*/  SHF.R.U32.HI R3, RZ, 0x1, R3 ;  /* 0x00000001ff037819 */ /* 0x000fe20000011603 */
[----:B------:R-:W-:Y:S01]  /*0bb0*/  IMAD R5, R16, R17, R5 ;  /* 0x0000001110057224 */ /* 0x000fe200078e0205 */
[----:B------:R-:W-:-:S03]  /*0bc0*/  MOV R16, R8 ;  /* 0x0000000800107202 */ /* 0x000fc60000000f00 */
[----:B------:R-:W-:-:S06]  /*0bd0*/  IMAD.IADD R9, R9, 0x1, R5 ;  /* 0x0000000109097824 */ /* 0x000fcc00078e0205 */
[----:B------:R-:W-:Y:S05]  /*0be0*/  @P0 BRA `(.L_x_55) ;  /* 0xfffffff800c00947 */ /* 0x000fea000383ffff */
.L_x_40:
[----:B012---:R-:W-:Y:S05]  /*0bf0*/  BSYNC.RECONVERGENT B0 ;  /* 0x0000000000007941 */ /* 0x007fea0003800200 */
.L_x_39:
[----:B------:R-:W0:Y:S01]  /*0c00*/  LDC.64 R2, c[0x0][0x380] ;  /* 0x0000e000ff027b82 */ /* 0x000e220000000a00 */
[----:B------:R-:W1:Y:S07]  /*0c10*/  LDCU UR8, c[0x0][0x390] ;  /* 0x00007200ff0877ac */ /* 0x000e6e0008000800 */
[----:B------:R-:W2:Y:S01]  /*0c20*/  LDC.64 R4, c[0x0][0x388] ;  /* 0x0000e200ff047b82 */ /* 0x000ea20000000a00 */
[----:B-1----:R-:W-:-:S05]  /*0c30*/  IADD3 R7, PT, PT, R0, UR8, RZ ;  /* 0x0000000800077c10 */ /* 0x002fca000fffe0ff */
[----:B0-----:R-:W-:-:S05]  /*0c40*/  IMAD.WIDE R2, R7, 0x8, R2 ;  /* 0x0000000807027825 */ /* 0x001fca00078e0202 */
[----:B------:R-:W-:Y:S01]  /*0c50*/  STG.E.64 desc[UR4][R2.64], R10 ;  /* 0x0000000a02007986 */ /* 0x000fe2000c101b04 */
[----:B--2---:R-:W-:-:S05]  /*0c60*/  IMAD.WIDE R4, R7, 0x8, R4 ;  /* 0x0000000807047825 */ /* 0x004fca00078e0204 */
[----:B------:R-:W-:Y:S01]  /*0c70*/  STG.E.64 desc[UR4][R4.64], R14 ;  /* 0x0000000e04007986 */ /* 0x000fe2000c101b04 */
[----:B------:R-:W-:Y:S05]  /*0c80*/  EXIT ;  /* 0x000000000000794d */ /* 0x000fea0003800000 */
        .weak           $__internal_3_$__cuda_sm20_rem_u64
        .type           $__internal_3_$__cuda_sm20_rem_u64,@function
        .size           $__internal_3_$__cuda_sm20_rem_u64,(.L_x_139 - $__internal_3_$__cuda_sm20_rem_u64)
$__internal_3_$__cuda_sm20_rem_u64:
[----:B------:R-:W0:Y:S08]  /*0c90*/  I2F.U64.RP R22, R6 ;  /* 0x0000000600167312 */ /* 0x000e300000309000 */
[----:B0-----:R-:W0:Y:S02]  /*0ca0*/  MUFU.RCP R22, R22 ;  /* 0x0000001600167308 */ /* 0x001e240000001000 */
[----:B0-----:R-:W-:-:S06]  /*0cb0*/  VIADD R12, R22, 0x1ffffffe ;  /* 0x1ffffffe160c7836 */ /* 0x001fcc0000000000 */
[----:B------:R-:W0:Y:S02]  /*0cc0*/  F2I.U64.TRUNC R12, R12 ;  /* 0x0000000c000c7311 */ /* 0x000e24000020d800 */
[----:B0-----:R-:W-:-:S04]  /*0cd0*/  IMAD.WIDE.U32 R18, R12, R6, RZ ;  /* 0x000000060c127225 */ /* 0x001fc800078e00ff */
[----:B------:R-:W-:Y:S01]  /*0ce0*/  IMAD R19, R12, R7, R19 ;  /* 0x000000070c137224 */ /* 0x000fe200078e0213 */
[----:B------:R-:W-:-:S03]  /*0cf0*/  IADD3 R21, P0, PT, RZ, -R18, RZ ;  /* 0x80000012ff157210 */ /* 0x000fc60007f1e0ff */
[----:B------:R-:W-:Y:S02]  /*0d00*/  IMAD R19, R13, R6, R19 ;  /* 0x000000060d137224 */ /* 0x000fe400078e0213 */
[----:B------:R-:W-:-:S03]  /*0d10*/  IMAD.HI.U32 R18, R12, R21, RZ ;  /* 0x000000150c127227 */ /* 0x000fc600078e00ff */
[----:B------:R-:W-:Y:S01]  /*0d20*/  IADD3.X R23, PT, PT, RZ, ~R19, RZ, P0, !PT ;  /* 0x80000013ff177210 */ /* 0x000fe200007fe4ff */
[----:B------:R-:W-:-:S04]  /*0d30*/  IMAD.MOV.U32 R19, RZ, RZ, R12 ;  /* 0x000000ffff137224 */ /* 0x000fc800078e000c */
[----:B------:R-:W-:-:S04]  /*0d40*/  IMAD.WIDE.U32 R18, P0, R12, R23, R18 ;  /* 0x000000170c127225 */ /* 0x000fc80007800012 */
[C---:B------:R-:W-:Y:S02]  /*0d50*/  IMAD R25, R13.reuse, R23, RZ ;  /* 0x000000170d197224 */ /* 0x040fe400078e02ff */
[----:B------:R-:W-:-:S04]  /*0d60*/  IMAD.HI.U32 R18, P1, R13, R21, R18 ;  /* 0x000000150d127227 */ /* 0x000fc80007820012 */
[----:B------:R-:W-:Y:S01]  /*0d70*/  IMAD.HI.U32 R21, R13, R23, RZ ;  /* 0x000000170d157227 */ /* 0x000fe200078e00ff */
[----:B------:R-:W-:-:S04]  /*0d80*/  IADD3 R19, P2, PT, R25, R18, RZ ;  /* 0x0000001219137210 */ /* 0x000fc80007f5e0ff */
[----:B------:R-:W-:Y:S01]  /*0d90*/  IADD3.X R21, PT, PT, R21, R13, RZ, P0, !PT ;  /* 0x0000000d15157210 */ /* 0x000fe200007fe4ff */
        /* <DEDUP_REMOVED lines=8> */
[C---:B------:R-:W-:Y:S02]  /*0e20*/  IMAD R22, R21.reuse, R12, RZ ;  /* 0x0000000c15167224 */ /* 0x040fe400078e02ff */
[----:B------:R-:W-:-:S04]  /*0e30*/  IMAD.HI.U32 R19, P1, R21, R13, R18 ;  /* 0x0000000d15137227 */ /* 0x000fc80007820012 */
[----:B------:R-:W-:Y:S01]  /*0e40*/  IMAD.HI.U32 R12, R21, R12, RZ ;  /* 0x0000000c150c7227 */ /* 0x000fe200078e00ff */
[----:B------:R-:W-:-:S03]  /*0e50*/  IADD3 R19, P2, PT, R22, R19, RZ ;  /* 0x0000001316137210 */ /* 0x000fc60007f5e0ff */
[----:B------:R-:W-:Y:S01]  /*0e60*/  IMAD.MOV.U32 R13, RZ, RZ, RZ ;  /* 0x000000ffff0d7224 */ /* 0x000fe200078e00ff */
[----:B------:R-:W-:Y:S01]  /*0e70*/  IADD3.X R21, PT, PT, R12, R21, RZ, P0, !PT ;  /* 0x000000150c157210 */ /* 0x000fe200007fe4ff */
[----:B------:R-:W-:-:S03]  /*0e80*/  IMAD.HI.U32 R12, R19, R8, RZ ;  /* 0x00000008130c7227 */ /* 0x000fc600078e00ff */
[----:B------:R-:W-:Y:S01]  /*0e90*/  IADD3.X R21, PT, PT, RZ, RZ, R21, P2, P1 ;  /* 0x000000ffff157210 */ /* 0x000fe200017e2415 */
[----:B------:R-:W-:-:S04]  /*0ea0*/  IMAD.WIDE.U32 R12, R19, R5, R12 ;  /* 0x00000005130c7225 */ /* 0x000fc800078e000c */
[C---:B------:R-:W-:Y:S02]  /*0eb0*/  IMAD R19, R21.reuse, R5, RZ ;  /* 0x0000000515137224 */ /* 0x040fe400078e02ff */
[----:B------:R-:W-:-:S04]  /*0ec0*/  IMAD.HI.U32 R12, P0, R21, R8, R12 ;  /* 0x00000008150c7227 */ /* 0x000fc8000780000c */
[----:B------:R-:W-:Y:S01]  /*0ed0*/  IMAD.HI.U32 R18, R21, R5, RZ ;  /* 0x0000000515127227 */ /* 0x000fe200078e00ff */
[----:B------:R-:W-:-:S04]  /*0ee0*/  IADD3 R19, P1, PT, R19, R12, RZ ;  /* 0x0000000c13137210 */ /* 0x000fc80007f3e0ff */
[----:B------:R-:W-:Y:S01]  /*0ef0*/  IADD3.X R18, PT, PT, R18, RZ, RZ, P0, !PT ;  /* 0x000000ff12127210 */ /* 0x000fe200007fe4ff */
[----:B------:R-:W-:-:S04]  /*0f00*/  IMAD.WIDE.U32 R12, R19, R6, RZ ;  /* 0x00000006130c7225 */ /* 0x000fc800078e00ff */
[----:B------:R-:W-:Y:S01]  /*0f10*/  IMAD.X R21, RZ, RZ, R18, P1 ;  /* 0x000000ffff157224 */ /* 0x000fe200008e0612 */
[----:B------:R-:W-:Y:S01]  /*0f20*/  IADD3 R23, P1, PT, -R12, R8, RZ ;  /* 0x000000080c177210 */ /* 0x000fe20007f3e1ff */
[----:B------:R-:W-:-:S03]  /*0f30*/  IMAD R19, R19, R7, R13 ;  /* 0x0000000713137224 */ /* 0x000fc600078e020d */
[-C--:B------:R-:W-:Y:S01]  /*0f40*/  ISETP.GE.U32.AND P0, PT, R23, R6.reuse, PT ;  /* 0x000000061700720c */ /* 0x080fe20003f06070 */
[----:B------:R-:W-:-:S05]  /*0f50*/  IMAD R8, R21, R6, R19 ;  /* 0x0000000615087224 */ /* 0x000fca00078e0213 */
[----:B------:R-:W-:Y:S02]  /*0f60*/  IADD3.X R8, PT, PT, ~R8, R5, RZ, P1, !PT ;  /* 0x0000000508087210 */ /* 0x000fe40000ffe5ff */
[----:B------:R-:W-:Y:S02]  /*0f70*/  IADD3 R13, P1, PT, -R6, R23, RZ ;  /* 0x00000017060d7210 */ /* 0x000fe40007f3e1ff */
[----:B------:R-:W-:-:S03]  /*0f80*/  ISETP.GE.U32.AND.EX P0, PT, R8, R7, PT, P0 ;  /* 0x000000070800720c */ /* 0x000fc60003f06100 */
[----:B------:R-:W-:Y:S01]  /*0f90*/  IMAD.X R12, R8, 0x1, ~R7, P1 ;  /* 0x00000001080c7824 */ /* 0x000fe200008e0e07 */
[----:B------:R-:W-:Y:S02]  /*0fa0*/  SEL R13, R13, R23, P0 ;  /* 0x000000170d0d7207 */ /* 0x000fe40000000000 */
[----:B------:R-:W-:Y:S02]  /*0fb0*/  ISETP.NE.U32.AND P1, PT, R6, RZ, PT ;  /* 0x000000ff0600720c */ /* 0x000fe40003f25070 */
[----:B------:R-:W-:Y:S02]  /*0fc0*/  SEL R12, R12, R8, P0 ;  /* 0x000000080c0c7207 */ /* 0x000fe40000000000 */
[----:B------:R-:W-:Y:S02]  /*0fd0*/  ISETP.GE.U32.AND P0, PT, R13, R6, PT ;  /* 0x000000060d00720c */ /* 0x000fe40003f06070 */
[----:B------:R-:W-:Y:S02]  /*0fe0*/  IADD3 R5, P2, PT, -R6, R13, RZ ;  /* 0x0000000d06057210 */ /* 0x000fe40007f5e1ff */
[----:B------:R-:W-:-:S02]  /*0ff0*/  ISETP.GE.U32.AND.EX P0, PT, R12, R7, PT, P0 ;  /* 0x000000070c00720c */ /* 0x000fc40003f06100 */
[-C--:B------:R-:W-:Y:S02]  /*1000*/  IADD3.X R8, PT, PT, ~R7, R12.reuse, RZ, P2, !PT ;  /* 0x0000000c07087210 */ /* 0x080fe400017fe5ff */
[----:B------:R-:W-:Y:S01]  /*1010*/  SEL R5, R5, R13, P0 ;  /* 0x0000000d05057207 */ /* 0x000fe20000000000 */
[----:B------:R-:W-:Y:S01]  /*1020*/  HFMA2 R13, -RZ, RZ, 0, 0 ;  /* 0x00000000ff0d7431 */ /* 0x000fe200000001ff */
[----:B------:R-:W-:Y:S01]  /*1030*/  SEL R8, R8, R12, P0 ;  /* 0x0000000c08087207 */ /* 0x000fe20000000000 */
[----:B------:R-:W-:Y:S01]  /*1040*/  IMAD.MOV.U32 R12, RZ, RZ, R2 ;  /* 0x000000ffff0c7224 */ /* 0x000fe200078e0002 */
[----:B------:R-:W-:-:S04]  /*1050*/  ISETP.NE.AND.EX P1, PT, R7, RZ, PT, P1 ;  /* 0x000000ff0700720c */ /* 0x000fc80003f25310 */
[----:B------:R-:W-:Y:S02]  /*1060*/  SEL R5, R5, 0xffffffff, P1 ;  /* 0xffffffff05057807 */ /* 0x000fe40000800000 */
[----:B------:R-:W-:Y:S01]  /*1070*/  SEL R8, R8, 0xffffffff, P1 ;  /* 0xffffffff08087807 */ /* 0x000fe20000800000 */
[----:B------:R-:W-:Y:S06]  /*1080*/  RET.REL.NODEC R12 `(_Z19fill_twiddle_kernelPmS_iimmm) ;  /* 0xffffffec0cdc7950 */ /* 0x000fec0003c3ffff */
.L_x_56:
        /* <DEDUP_REMOVED lines=15> */
.L_x_139:


//--------------------- .text._Z20apply_inv_kernel_vecPmmmi --------------------------
	.section	.text._Z20apply_inv_kernel_vecPmmmi,"ax",@progbits
	.align	128
        .global         _Z20apply_inv_kernel_vecPmmmi
        .type           _Z20apply_inv_kernel_vecPmmmi,@function
        .size           _Z20apply_inv_kernel_vecPmmmi,(.L_x_140 - _Z20apply_inv_kernel_vecPmmmi)
        .other          _Z20apply_inv_kernel_vecPmmmi,@"STO_CUDA_ENTRY STV_DEFAULT"
_Z20apply_inv_kernel_vecPmmmi:
.text._Z20apply_inv_kernel_vecPmmmi:
[----:B------:R-:W-:Y:S01]  /*0000*/  LDC R1, c[0x0][0x37c] ;  /* 0x0000df00ff017b82 */ /* 0x000fe20000000800 */
[----:B------:R-:W0:Y:S07]  /*0010*/  S2R R2, SR_TID.X ;  /* 0x0000000000027919 */ /* 0x000e2e0000002100 */
[----:B------:R-:W0:Y:S01]  /*0020*/  S2UR UR7, SR_CTAID.X ;  /* 0x00000000000779c3 */ /* 0x000e220000002500 */
[----:B------:R-:W1:Y:S01]  /*0030*/  LDCU UR6, c[0x0][0x398] ;  /* 0x00007300ff0677ac */ /* 0x000e620008000800 */
[----:B------:R-:W-:Y:S01]  /*0040*/  BSSY.RECONVERGENT B0, `(.L_x_57) ;  /* 0x0000196000007945 */ /* 0x000fe20003800200 */
[----:B------:R-:W2:Y:S05]  /*0050*/  LDCU.64 UR8, c[0x0][0x358] ;  /* 0x00006b00ff0877ac */ /* 0x000eaa0008000a00 */
[----:B------:R-:W0:Y:S01]  /*0060*/  LDC R3, c[0x0][0x360] ;  /* 0x0000d800ff037b82 */ /* 0x000e220000000800 */
[----:B------:R-:W3:Y:S01]  /*0070*/  LDCU UR10, c[0x0][0x370] ;  /* 0x00006e00ff0a77ac */ /* 0x000ee20008000800 */
[----:B------:R-:W4:Y:S01]  /*0080*/  LDCU UR11, c[0x0][0x394] ;  /* 0x00007280ff0b77ac */ /* 0x000f220008000800 */
[----:B------:R-:W0:Y:S01]  /*0090*/  LDCU UR15, c[0x0][0x394] ;  /* 0x00007280ff0f77ac */ /* 0x000e220008000800 */
[----:B-1----:R-:W-:Y:S01]  /*00a0*/  USHF.R.S32.HI UR6, URZ, 0x1, UR6 ;  /* 0x00000001ff067899 */ /* 0x002fe20008011406 */
[----:B------:R-:W1:Y:S01]  /*00b0*/  LDCU UR14, c[0x0][0x390] ;  /* 0x00007200ff0e77ac */ /* 0x000e620008000800 */
[----:B------:R-:W0:Y:S01]  /*00c0*/  LDCU UR18, c[0x0][0x390] ;  /* 0x00007200ff1277ac */ /* 0x000e220008000800 */
[----:B------:R-:W0:Y:S02]  /*00d0*/  LDCU.64 UR4, c[0x0][0x390] ;  /* 0x00007200ff0477ac */ /* 0x000e240008000a00 */
[----:B0-----:R-:W-:-:S02]  /*00e0*/  IMAD R2, R3, UR7, R2 ;  /* 0x0000000703027c24 */ /* 0x001fc4000f8e0202 */
[----:B---3--:R-:W-:Y:S01]  /*00f0*/  IMAD R3, R3, UR10, RZ ;  /* 0x0000000a03037c24 */ /* 0x008fe2000f8e02ff */
[----:B------:R-:W0:Y:S02]  /*0100*/  LDCU.64 UR12, c[0x0][0x388] ;  /* 0x00007100ff0c77ac */ /* 0x000e240008000a00 */
[----:B------:R-:W-:Y:S01]  /*0110*/  ISETP.GE.AND P0, PT, R2, UR6, PT ;  /* 0x0000000602007c0c */ /* 0x000fe2000bf06270 */
[----:B------:R-:W3:-:S12]  /*0120*/  LDCU.64 UR16, c[0x0][0x388] ;  /* 0x00007100ff1077ac */ /* 0x000ed80008000a00 */
[----:B-12-4-:R-:W-:Y:S05]  /*0130*/  @P0 BRA `(.L_x_58) ;  /* 0x0000001800180947 */ /* 0x016fea0003800000 */
[----:B------:R-:W1:Y:S01]  /*0140*/  I2F.U32.RP R6, R3 ;  /* 0x0000000300067306 */ /* 0x000e620000209000 */
[----:B------:R-:W-:Y:S01]  /*0150*/  IADD3 R0, PT, PT, R2, R3, RZ ;  /* 0x0000000302007210 */ /* 0x000fe20007ffe0ff */
[----:B------:R-:W-:Y:S01]  /*0160*/  IMAD.MOV R9, RZ, RZ, -R3 ;  /* 0x000000ffff097224 */ /* 0x000fe200078e0a03 */
[----:B------:R-:W-:Y:S01]  /*0170*/  ISETP.NE.U32.AND P2, PT, R3, RZ, PT ;  /* 0x000000ff0300720c */ /* 0x000fe20003f45070 */
[----:B------:R-:W-:Y:S01]  /*0180*/  BSSY.RECONVERGENT B1, `(.L_x_59) ;  /* 0x0000067000017945 */ /* 0x000fe20003800200 */
[C---:B------:R-:W-:Y:S02]  /*0190*/  ISETP.GE.AND P0, PT, R0.reuse, UR6, PT ;  /* 0x0000000600007c0c */ /* 0x040fe4000bf06270 */
[----:B------:R-:W-:Y:S02]  /*01a0*/  VIMNMX R7, PT, PT, R0, UR6, !PT ;  /* 0x0000000600077c48 */ /* 0x000fe4000ffe0100 */
[----:B------:R-:W-:-:S04]  /*01b0*/  SEL R14, RZ, 0x1, P0 ;  /* 0x00000001ff0e7807 */ /* 0x000fc80000000000 */
[----:B------:R-:W-:Y:S01]  /*01c0*/  IADD3 R0, PT, PT, R7, -R0, -R14 ;  /* 0x8000000007007210 */ /* 0x000fe20007ffe80e */
[----:B-1----:R-:W1:Y:S02]  /*01d0*/  MUFU.RCP R6, R6 ;  /* 0x0000000600067308 */ /* 0x002e640000001000 */
[----:B-1----:R-:W-:-:S06]  /*01e0*/  VIADD R4, R6, 0xffffffe ;  /* 0x0ffffffe06047836 */ /* 0x002fcc0000000000 */
[----:B------:R1:W2:Y:S02]  /*01f0*/  F2I.FTZ.U32.TRUNC.NTZ R5, R4 ;  /* 0x0000000400057305 */ /* 0x0002a4000021f000 */
[----:B-1----:R-:W-:Y:S02]  /*0200*/  IMAD.MOV.U32 R4, RZ, RZ, RZ ;  /* 0x000000ffff047224 */ /* 0x002fe400078e00ff */
[----:B--2---:R-:W-:-:S04]  /*0210*/  IMAD R9, R9, R5, RZ ;  /* 0x0000000509097224 */ /* 0x004fc800078e02ff */
[----:B------:R-:W-:-:S06]  /*0220*/  IMAD.HI.U32 R5, R5, R9, R4 ;  /* 0x0000000905057227 */ /* 0x000fcc00078e0004 */
[----:B------:R-:W-:-:S04]  /*0230*/  IMAD.HI.U32 R5, R5, R0, RZ ;  /* 0x0000000005057227 */ /* 0x000fc800078e00ff */
[----:B------:R-:W-:-:S04]  /*0240*/  IMAD.MOV R4, RZ, RZ, -R5 ;  /* 0x000000ffff047224 */ /* 0x000fc800078e0a05 */
[----:B------:R-:W-:-:S05]  /*0250*/  IMAD R0, R3, R4, R0 ;  /* 0x0000000403007224 */ /* 0x000fca00078e0200 */
[----:B------:R-:W-:-:S13]  /*0260*/  ISETP.GE.U32.AND P0, PT, R0, R3, PT ;  /* 0x000000030000720c */ /* 0x000fda0003f06070 */
[----:B------:R-:W-:Y:S01]  /*0270*/  @P0 IADD3 R0, PT, PT, -R3, R0, RZ ;  /* 0x0000000003000210 */ /* 0x000fe20007ffe1ff */
[----:B------:R-:W-:-:S03]  /*0280*/  @P0 VIADD R5, R5, 0x1 ;  /* 0x0000000105050836 */ /* 0x000fc60000000000 */
[----:B------:R-:W-:-:S13]  /*0290*/  ISETP.GE.U32.AND P1, PT, R0, R3, PT ;  /* 0x000000030000720c */ /* 0x000fda0003f26070 */
[----:B------:R-:W-:Y:S01]  /*02a0*/  @P1 VIADD R5, R5, 0x1 ;  /* 0x0000000105051836 */ /* 0x000fe20000000000 */
[----:B------:R-:W-:-:S04]  /*02b0*/  @!P2 LOP3.LUT R5, RZ, R3, RZ, 0x33, !PT ;  /* 0x00000003ff05a212 */ /* 0x000fc800078e33ff */
[----:B------:R-:W-:-:S04]  /*02c0*/  IADD3 R14, PT, PT, R14, R5, RZ ;  /* 0x000000050e0e7210 */ /* 0x000fc80007ffe0ff */
[----:B------:R-:W-:-:S04]  /*02d0*/  LOP3.LUT R0, R14, 0x3, RZ, 0xc0, !PT ;  /* 0x000000030e007812 */ /* 0x000fc800078ec0ff */
[----:B------:R-:W-:Y:S01]  /*02e0*/  ISETP.NE.AND P0, PT, R0, 0x3, PT ;  /* 0x000000030000780c */ /* 0x000fe20003f05270 */
[----:B------:R-:W-:-:S12]  /*02f0*/  IMAD.MOV.U32 R0, RZ, RZ, R2 ;  /* 0x000000ffff007224 */ /* 0x000fd800078e0002 */
[----:B------:R-:W-:Y:S05]  /*0300*/  @!P0 BRA `(.L_x_60) ;  /* 0x0000000400388947 */ /* 0x000fea0003800000 */
[----:B------:R-:W1:Y:S01]  /*0310*/  LDC.64 R20, c[0x0][0x380] ;  /* 0x0000e000ff147b82 */ /* 0x000e620000000a00 */
[----:B------:R-:W-:-:S05]  /*0320*/  VIADD R0, R14, 0x1 ;  /* 0x000000010e007836 */ /* 0x000fca0000000000 */
[----:B------:R-:W-:Y:S02]  /*0330*/  LOP3.LUT R15, R0, 0x3, RZ, 0xc0, !PT ;  /* 0x00000003000f7812 */ /* 0x000fe400078ec0ff */
[----:B------:R-:W-:-:S03]  /*0340*/  MOV R0, R2 ;  /* 0x0000000200007202 */ /* 0x000fc60000000f00 */
[----:B------:R-:W-:-:S07]  /*0350*/  IMAD.MOV R15, RZ, RZ, -R15 ;  /* 0x000000ffff0f7224 */ /* 0x000fce00078e0a0f */
.L_x_67:
[----:B-12---:R-:W-:-:S05]  /*0360*/  IMAD.WIDE R18, R0, 0x10, R20 ;  /* 0x0000001000127825 */ /* 0x006fca00078e0214 */
[----:B------:R-:W0:Y:S01]  /*0370*/  LDG.E.128 R8, desc[UR8][R18.64] ;  /* 0x0000000812087981 */ /* 0x000e22000c1e1d00 */
[----:B------:R-:W-:Y:S01]  /*0380*/  VIADD R15, R15, 0x1 ;  /* 0x000000010f0f7836 */ /* 0x000fe20000000000 */
[----:B------:R-:W-:Y:S04]  /*0390*/  BSSY.RECONVERGENT B2, `(.L_x_61) ;  /* 0x0000021000027945 */ /* 0x000fe80003800200 */
[----:B------:R-:W-:Y:S01]  /*03a0*/  ISETP.NE.AND P2, PT, R15, RZ, PT ;  /* 0x000000ff0f00720c */ /* 0x000fe20003f45270 */
[----:B0-----:R-:W-:Y:S02]  /*03b0*/  IMAD R7, R9, UR12, RZ ;  /* 0x0000000c09077c24 */ /* 0x001fe4000f8e02ff */
[----:B------:R-:W-:-:S04]  /*03c0*/  IMAD.WIDE.U32 R4, R8, UR12, RZ ;  /* 0x0000000c08047c25 */ /* 0x000fc8000f8e00ff */
[----:B------:R-:W-:-:S05]  /*03d0*/  IMAD R7, R8, UR13, R7 ;  /* 0x0000000d08077c24 */ /* 0x000fca000f8e0207 */
[----:B------:R-:W-:-:S04]  /*03e0*/  IADD3 R7, PT, PT, R5, R7, RZ ;  /* 0x0000000705077210 */ /* 0x000fc80007ffe0ff */
[----:B------:R-:W-:-:S04]  /*03f0*/  LOP3.LUT R6, R7, UR11, RZ, 0xfc, !PT ;  /* 0x0000000b07067c12 */ /* 0x000fc8000f8efcff */
[----:B------:R-:W-:-:S13]  /*0400*/  ISETP.NE.U32.AND P0, PT, R6, RZ, PT ;  /* 0x000000ff0600720c */ /* 0x000fda0003f05070 */
[----:B------:R-:W-:Y:S05]  /*0410*/  @P0 BRA `(.L_x_62) ;  /* 0x00000000004c0947 */ /* 0x000fea0003800000 */
[----:B------:R-:W0:Y:S01]  /*0420*/  I2F.U32.RP R5, UR14 ;  /* 0x0000000e00057d06 */ /* 0x000e220008209000 */
[----:B------:R-:W-:-:S07]  /*0430*/  ISETP.NE.U32.AND P1, PT, RZ, UR14, PT ;  /* 0x0000000eff007c0c */ /* 0x000fce000bf25070 */
[----:B0-----:R-:W0:Y:S02]  /*0440*/  MUFU.RCP R5, R5 ;  /* 0x0000000500057308 */ /* 0x001e240000001000 */
[----:B0-----:R-:W-:-:S06]  /*0450*/  IADD3 R6, PT, PT, R5, 0xffffffe, RZ ;  /* 0x0ffffffe05067810 */ /* 0x001fcc0007ffe0ff */
[----:B------:R0:W1:Y:S02]  /*0460*/  F2I.FTZ.U32.TRUNC.NTZ R7, R6 ;  /* 0x0000000600077305 */ /* 0x000064000021f000 */
[----:B0-----:R-:W-:Y:S02]  /*0470*/  HFMA2 R6, -RZ, RZ, 0, 0 ;  /* 0x00000000ff067431 */ /* 0x001fe400000001ff */
[----:B-1----:R-:W-:-:S04]  /*0480*/  IMAD.MOV R9, RZ, RZ, -R7 ;  /* 0x000000ffff097224 */ /* 0x002fc800078e0a07 */
[----:B------:R-:W-:-:S04]  /*0490*/  IMAD R9, R9, UR14, RZ ;  /* 0x0000000e09097c24 */ /* 0x000fc8000f8e02ff */
[----:B------:R-:W-:Y:S01]  /*04a0*/  IMAD.HI.U32 R7, R7, R9, R6 ;  /* 0x0000000907077227 */ /* 0x000fe200078e0006 */
[----:B------:R-:W-:-:S05]  /*04b0*/  MOV R9, RZ ;  /* 0x000000ff00097202 */ /* 0x000fca0000000f00 */
        /* <DEDUP_REMOVED lines=9> */
.L_x_62:
[----:B------:R-:W-:Y:S01]  /*0550*/  IMAD.MOV.U32 R5, RZ, RZ, R7 ;  /* 0x000000ffff057224 */ /* 0x000fe200078e0007 */
[----:B------:R-:W-:-:S07]  /*0560*/  MOV R6, 0x580 ;  /* 0x0000058000067802 */ /* 0x000fce0000000f00 */
[----:B---3--:R-:W-:Y:S05]  /*0570*/  CALL.REL.NOINC `($__internal_4_$__cuda_sm20_rem_u64) ;  /* 0x0000001400b47944 */ /* 0x008fea0003c00000 */
[----:B------:R-:W-:Y:S01]  /*0580*/  MOV R8, R4 ;  /* 0x0000000400087202 */ /* 0x000fe20000000f00 */
[----:B------:R-:W-:-:S07]  /*0590*/  IMAD.MOV.U32 R9, RZ, RZ, R5 ;  /* 0x000000ffff097224 */ /* 0x000fce00078e0005 */
.L_x_63:
[----:B---3--:R-:W-:Y:S05]  /*05a0*/  BSYNC.RECONVERGENT B2 ;  /* 0x0000000000027941 */ /* 0x008fea0003800200 */
.L_x_61:
[----:B------:R-:W-:Y:S01]  /*05b0*/  IMAD R7, R11, UR12, RZ ;  /* 0x0000000c0b077c24 */ /* 0x000fe2000f8e02ff */
[----:B------:R-:W-:Y:S01]  /*05c0*/  BSSY.RECONVERGENT B2, `(.L_x_64) ;  /* 0x000001f000027945 */ /* 0x000fe20003800200 */
        /* <DEDUP_REMOVED lines=9> */
[----:B0-----:R-:W-:Y:S02]  /*0660*/  VIADD R6, R11, 0xffffffe ;  /* 0x0ffffffe0b067836 */ /* 0x001fe40000000000 */
[----:B------:R-:W-:-:S04]  /*0670*/  IMAD.MOV.U32 R11, RZ, RZ, RZ ;  /* 0x000000ffff0b7224 */ /* 0x000fc800078e00ff */
[----:B------:R0:W1:Y:S02]  /*0680*/  F2I.FTZ.U32.TRUNC.NTZ R7, R6 ;  /* 0x0000000600077305 */ /* 0x000064000021f000 */
[----:B0-----:R-:W-:Y:S01]  /*0690*/  IMAD.MOV.U32 R6, RZ, RZ, RZ ;  /* 0x000000ffff067224 */ /* 0x001fe200078e00ff */
[----:B-1----:R-:W-:-:S05]  /*06a0*/  IADD3 R5, PT, PT, RZ, -R7, RZ ;  /* 0x80000007ff057210 */ /* 0x002fca0007ffe0ff */
        /* <DEDUP_REMOVED lines=11> */
.L_x_65:
[----:B------:R-:W-:Y:S02]  /*0760*/  MOV R5, R7 ;  /* 0x0000000700057202 */ /* 0x000fe40000000f00 */
[----:B------:R-:W-:-:S07]  /*0770*/  MOV R6, 0x790 ;  /* 0x0000079000067802 */ /* 0x000fce0000000f00 */
[----:B------:R-:W-:Y:S05]  /*0780*/  CALL.REL.NOINC `($__internal_4_$__cuda_sm20_rem_u64) ;  /* 0x0000001400307944 */ /* 0x000fea0003c00000 */
[----:B------:R-:W-:Y:S01]  /*0790*/  IMAD.MOV.U32 R10, RZ, RZ, R4 ;  /* 0x000000ffff0a7224 */ /* 0x000fe200078e0004 */
[----:B------:R-:W-:-:S07]  /*07a0*/  MOV R11, R5 ;  /* 0x00000005000b7202 */ /* 0x000fce0000000f00 */
.L_x_66:
[----:B------:R-:W-:Y:S05]  /*07b0*/  BSYNC.RECONVERGENT B2 ;  /* 0x0000000000027941 */ /* 0x000fea0003800200 */
.L_x_64:
[----:B------:R2:W-:Y:S01]  /*07c0*/  STG.E.128 desc[UR8][R18.64], R8 ;  /* 0x0000000812007986 */ /* 0x0005e2000c101d08 */
[----:B------:R-:W-:Y:S01]  /*07d0*/  IMAD.IADD R0, R3, 0x1, R0 ;  /* 0x0000000103007824 */ /* 0x000fe200078e0200 */
[----:B------:R-:W-:Y:S06]  /*07e0*/  @P2 BRA `(.L_x_67) ;  /* 0xfffffff800dc2947 */ /* 0x000fec000383ffff */
.L_x_60:
[----:B0--3--:R-:W-:Y:S05]  /*07f0*/  BSYNC.RECONVERGENT B1 ;  /* 0x0000000000017941 */ /* 0x009fea0003800200 */
.L_x_59:
[----:B--2---:R-:W1:Y:S01]  /*0800*/  LDC.64 R18, c[0x0][0x380] ;  /* 0x0000e000ff127b82 */ /* 0x004e620000000a00 */
[----:B------:R-:W-:-:S13]  /*0810*/  ISETP.GE.U32.AND P0, PT, R14, 0x3, PT ;  /* 0x000000030e00780c */ /* 0x000fda0003f06070 */
[----:B------:R-:W-:Y:S05]  /*0820*/  @!P0 BRA `(.L_x_58) ;  /* 0x00000010005c8947 */ /* 0x000fea0003800000 */
.L_x_92:
[----:B-1----:R-:W-:-:S05]  /*0830*/  IMAD.WIDE R22, R0, 0x10, R18 ;  /* 0x0000001000167825 */ /* 0x002fca00078e0212 */
[----:B------:R-:W2:Y:S01]  /*0840*/  LDG.E.128 R8, desc[UR8][R22.64] ;  /* 0x0000000816087981 */ /* 0x000ea2000c1e1d00 */
[----:B------:R-:W-:Y:S01]  /*0850*/  BSSY.RECONVERGENT B1, `(.L_x_68) ;  /* 0x0000020000017945 */ /* 0x000fe20003800200 */
[----:B--2---:R-:W-:Y:S02]  /*0860*/  IMAD R7, R9, UR16, RZ ;  /* 0x0000001009077c24 */ /* 0x004fe4000f8e02ff */
        /* <DEDUP_REMOVED lines=25> */
.L_x_69:
[----:B------:R-:W-:Y:S02]  /*0a00*/  MOV R5, R7 ;  /* 0x0000000700057202 */ /* 0x000fe40000000f00 */
[----:B------:R-:W-:-:S07]  /*0a10*/  MOV R6, 0xa30 ;  /* 0x00000a3000067802 */ /* 0x000fce0000000f00 */
[----:B------:R-:W-:Y:S05]  /*0a20*/  CALL.REL.NOINC `($__internal_4_$__cuda_sm20_rem_u64) ;  /* 0x0000001000887944 */ /* 0x000fea0003c00000 */
[----:B------:R-:W-:Y:S01]  /*0a30*/  IMAD.MOV.U32 R8, RZ, RZ, R4 ;  /* 0x000000ffff087224 */ /* 0x000fe200078e0004 */
[----:B------:R-:W-:-:S07]  /*0a40*/  MOV R9, R5 ;  /* 0x0000000500097202 */ /* 0x000fce0000000f00 */
.L_x_70:
[----:B------:R-:W-:Y:S05]  /*0a50*/  BSYNC.RECONVERGENT B1 ;  /* 0x0000000000017941 */ /* 0x000fea0003800200 */
.L_x_68:
[----:B------:R-:W-:Y:S01]  /*0a60*/  IMAD R7, R11, UR16, RZ ;  /* 0x000000100b077c24 */ /* 0x000fe2000f8e02ff */
[----:B------:R-:W-:Y:S01]  /*0a70*/  BSSY.RECONVERGENT B1, `(.L_x_71) ;  /* 0x000001f000017945 */ /* 0x000fe20003800200 */
[----:B------:R-:W-:-:S04]  /*0a80*/  IMAD.WIDE.U32 R4, R10, UR16, RZ ;  /* 0x000000100a047c25 */ /* 0x000fc8000f8e00ff */
[----:B------:R-:W-:-:S04]  /*0a90*/  IMAD R7, R10, UR17, R7 ;  /* 0x000000110a077c24 */ /* 0x000fc8000f8e0207 */
[----:B------:R-:W-:-:S05]  /*0aa0*/  IMAD.IADD R7, R5, 0x1, R7 ;  /* 0x0000000105077824 */ /* 0x000fca00078e0207 */
[----:B------:R-:W-:-:S04]  /*0ab0*/  LOP3.LUT R6, R7, UR15, RZ, 0xfc, !PT ;  /* 0x0000000f07067c12 */ /* 0x000fc8000f8efcff */
[----:B------:R-:W-:-:S13]  /*0ac0*/  ISETP.NE.U32.AND P0, PT, R6, RZ, PT ;  /* 0x000000ff0600720c */ /* 0x000fda0003f05070 */
[----:B------:R-:W-:Y:S05]  /*0ad0*/  @P0 BRA `(.L_x_72) ;  /* 0x00000000004c0947 */ /* 0x000fea0003800000 */
[----:B------:R-:W0:Y:S01]  /*0ae0*/  I2F.U32.RP R11, UR18 ;  /* 0x00000012000b7d06 */ /* 0x000e220008209000 */
[----:B------:R-:W-:-:S07]  /*0af0*/  ISETP.NE.U32.AND P1, PT, RZ, UR18, PT ;  /* 0x00000012ff007c0c */ /* 0x000fce000bf25070 */
[----:B0-----:R-:W0:Y:S02]  /*0b00*/  MUFU.RCP R11, R11 ;  /* 0x0000000b000b7308 */ /* 0x001e240000001000 */
[----:B0-----:R-:W-:Y:S02]  /*0b10*/  IADD3 R6, PT, PT, R11, 0xffffffe, RZ ;  /* 0x0ffffffe0b067810 */ /* 0x001fe40007ffe0ff */
[----:B------:R-:W-:-:S04]  /*0b20*/  MOV R11, RZ ;  /* 0x000000ff000b7202 */ /* 0x000fc80000000f00 */
[----:B------:R0:W1:Y:S02]  /*0b30*/  F2I.FTZ.U32.TRUNC.NTZ R7, R6 ;  /* 0x0000000600077305 */ /* 0x000064000021f000 */
[----:B0-----:R-:W-:Y:S02]  /*0b40*/  HFMA2 R6, -RZ, RZ, 0, 0 ;  /* 0x00000000ff067431 */ /* 0x001fe400000001ff */
        /* <DEDUP_REMOVED lines=12> */
.L_x_72:
[----:B------:R-:W-:Y:S01]  /*0c10*/  IMAD.MOV.U32 R5, RZ, RZ, R7 ;  /* 0x000000ffff057224 */ /* 0x000fe200078e0007 */
[----:B------:R-:W-:-:S07]  /*0c20*/  MOV R6, 0xc40 ;  /* 0x00000c4000067802 */ /* 0x000fce0000000f00 */
[----:B------:R-:W-:Y:S05]  /*0c30*/  CALL.REL.NOINC `($__internal_4_$__cuda_sm20_rem_u64) ;  /* 0x0000001000047944 */ /* 0x000fea0003c00000 */
[----:B------:R-:W-:Y:S01]  /*0c40*/  MOV R10, R4 ;  /* 0x00000004000a7202 */ /* 0x000fe20000000f00 */
[----:B------:R-:W-:-:S07]  /*0c50*/  IMAD.MOV.U32 R11, RZ, RZ, R5 ;  /* 0x000000ffff0b7224 */ /* 0x000fce00078e0005 */
.L_x_73:
[----:B------:R-:W-:Y:S05]  /*0c60*/  BSYNC.RECONVERGENT B1 ;  /* 0x0000000000017941 */ /* 0x000fea0003800200 */
.L_x_71:
[----:B------:R-:W-:Y:S01]  /*0c70*/  IMAD.WIDE R20, R3, 0x10, R22 ;  /* 0x0000001003147825 */ /* 0x000fe200078e0216 */
[----:B------:R0:W-:Y:S04]  /*0c80*/  STG.E.128 desc[UR8][R22.64], R8 ;  /* 0x0000000816007986 */ /* 0x0001e8000c101d08 */
        /* <DEDUP_REMOVED lines=8> */
[----:B0-----:R-:W-:Y:S05]  /*0d10*/  @P0 BRA `(.L_x_75) ;  /* 0x00000000004c0947 */ /* 0x001fea0003800000 */
        /* <DEDUP_REMOVED lines=19> */
.L_x_75:
[----:B------:R-:W-:Y:S02]  /*0e50*/  MOV R5, R7 ;  /* 0x0000000700057202 */ /* 0x000fe40000000f00 */
[----:B------:R-:W-:-:S07]  /*0e60*/  MOV R6, 0xe80 ;  /* 0x00000e8000067802 */ /* 0x000fce0000000f00 */
[----:B------:R-:W-:Y:S05]  /*0e70*/  CALL.REL.NOINC `($__internal_4_$__cuda_sm20_rem_u64) ;  /* 0x0000000c00747944 */ /* 0x000fea0003c00000 */
[----:B------:R-:W-:Y:S01]  /*0e80*/  IMAD.MOV.U32 R8, RZ, RZ, R4 ;  /* 0x000000ffff087224 */ /* 0x000fe200078e0004 */
[----:B------:R-:W-:-:S07]  /*0e90*/  MOV R9, R5 ;  /* 0x0000000500097202 */ /* 0x000fce0000000f00 */
.L_x_76:
[----:B------:R-:W-:Y:S05]  /*0ea0*/  BSYNC.RECONVERGENT B1 ;  /* 0x0000000000017941 */ /* 0x000fea0003800200 */
.L_x_74:
        /* <DEDUP_REMOVED lines=27> */
.L_x_78:
[----:B------:R-:W-:Y:S01]  /*1060*/  IMAD.MOV.U32 R5, RZ, RZ, R7 ;  /* 0x000000ffff057224 */ /* 0x000fe200078e0007 */
[----:B------:R-:W-:-:S07]  /*1070*/  MOV R6, 0x1090 ;  /* 0x0000109000067802 */ /* 0x000fce0000000f00 */
[----:B------:R-:W-:Y:S05]  /*1080*/  CALL.REL.NOINC `($__internal_4_$__cuda_sm20_rem_u64) ;  /* 0x0000000800f07944 */ /* 0x000fea0003c00000 */
[----:B------:R-:W-:Y:S01]  /*1090*/  MOV R10, R4 ;  /* 0x00000004000a7202 */ /* 0x000fe20000000f00 */
[----:B------:R-:W-:-:S07]  /*10a0*/  IMAD.MOV.U32 R11, RZ, RZ, R5 ;  /* 0x000000ffff0b7224 */ /* 0x000fce00078e0005 */
.L_x_79:
[----:B------:R-:W-:Y:S05]  /*10b0*/  BSYNC.RECONVERGENT B1 ;  /* 0x0000000000017941 */ /* 0x000fea0003800200 */
.L_x_77:
        /* <DEDUP_REMOVED lines=30> */
.L_x_81:
[----:B------:R-:W-:Y:S02]  /*12a0*/  MOV R5, R7 ;  /* 0x0000000700057202 */ /* 0x000fe40000000f00 */
[----:B------:R-:W-:-:S07]  /*12b0*/  MOV R6, 0x12d0 ;  /* 0x000012d000067802 */ /* 0x000fce0000000f00 */
[----:B------:R-:W-:Y:S05]  /*12c0*/  CALL.REL.NOINC `($__internal_4_$__cuda_sm20_rem_u64) ;  /* 0x0000000800607944 */ /* 0x000fea0003c00000 */
[----:B------:R-:W-:Y:S01]  /*12d0*/  IMAD.MOV.U32 R8, RZ, RZ, R4 ;  /* 0x000000ffff087224 */ /* 0x000fe200078e0004 */
[----:B------:R-:W-:-:S07]  /*12e0*/  MOV R9, R5 ;  /* 0x0000000500097202 */ /* 0x000fce0000000f00 */
.L_x_82:
[----:B------:R-:W-:Y:S05]  /*12f0*/  BSYNC.RECONVERGENT B1 ;  /* 0x0000000000017941 */ /* 0x000fea0003800200 */
.L_x_80:
        /* <DEDUP_REMOVED lines=27> */
.L_x_84:
[----:B------:R-:W-:Y:S01]  /*14b0*/  IMAD.MOV.U32 R5, RZ, RZ, R7 ;  /* 0x000000ffff057224 */ /* 0x000fe200078e0007 */
[----:B------:R-:W-:-:S07]  /*14c0*/  MOV R6, 0x14e0 ;  /* 0x000014e000067802 */ /* 0x000fce0000000f00 */
[----:B------:R-:W-:Y:S05]  /*14d0*/  CALL.REL.NOINC `($__internal_4_$__cuda_sm20_rem_u64) ;  /* 0x0000000400dc7944 */ /* 0x000fea0003c00000 */
[----:B------:R-:W-:Y:S01]  /*14e0*/  MOV R10, R4 ;  /* 0x00000004000a7202 */ /* 0x000fe20000000f00 */
[----:B------:R-:W-:-:S07]  /*14f0*/  IMAD.MOV.U32 R11, RZ, RZ, R5 ;  /* 0x000000ffff0b7224 */ /* 0x000fce00078e0005 */
.L_x_85:
[----:B------:R-:W-:Y:S05]  /*1500*/  BSYNC.RECONVERGENT B1 ;  /* 0x0000000000017941 */ /* 0x000fea0003800200 */
.L_x_83:
        /* <DEDUP_REMOVED lines=30> */
.L_x_87:
[----:B------:R-:W-:Y:S02]  /*16f0*/  MOV R5, R7 ;  /* 0x0000000700057202 */ /* 0x000fe40000000f00 */
[----:B------:R-:W-:-:S07]  /*1700*/  MOV R6, 0x1720 ;  /* 0x0000172000067802 */ /* 0x000fce0000000f00 */
[----:B------:R-:W-:Y:S05]  /*1710*/  CALL.REL.NOINC `($__internal_4_$__cuda_sm20_rem_u64) ;  /* 0x00000004004c7944 */ /* 0x000fea0003c00000 */
[----:B------:R-:W-:Y:S01]  /*1720*/  IMAD.MOV.U32 R8, RZ, RZ, R4 ;  /* 0x000000ffff087224 */ /* 0x000fe200078e0004 */
[----:B------:R-:W-:-:S07]  /*1730*/  MOV R9, R5 ;  /* 0x0000000500097202 */ /* 0x000fce0000000f00 */
.L_x_88:
[----:B------:R-:W-:Y:S05]  /*1740*/  BSYNC.RECONVERGENT B1 ;  /* 0x0000000000017941 */ /* 0x000fea0003800200 */
.L_x_86:
        /* <DEDUP_REMOVED lines=27> */
.L_x_90:
[----:B------:R-:W-:Y:S01]  /*1900*/  IMAD.MOV.U32 R5, RZ, RZ, R7 ;  /* 0x000000ffff057224 */ /* 0x000fe200078e0007 */
[----:B------:R-:W-:-:S07]  /*1910*/  MOV R6, 0x1930 ;  /* 0x0000193000067802 */ /* 0x000fce0000000f00 */
[----:B------:R-:W-:Y:S05]  /*1920*/  CALL.REL.NOINC `($__internal_4_$__cuda_sm20_rem_u64) ;  /* 0x0000000000c87944 */ /* 0x000fea0003c00000 */
[----:B------:R-:W-:Y:S01]  /*1930*/  MOV R10, R4 ;  /* 0x00000004000a7202 */ /* 0x000fe20000000f00 */
[----:B------:R-:W-:-:S07]  /*1940*/  IMAD.MOV.U32 R11, RZ, RZ, R5 ;  /* 0x000000ffff0b7224 */ /* 0x000fce00078e0005 */
.L_x_91:
[----:B------:R-:W-:Y:S05]  /*1950*/  BSYNC.RECONVERGENT B1 ;  /* 0x0000000000017941 */ /* 0x000fea0003800200 */
.L_x_89:
[----:B------:R2:W-:Y:S01]  /*1960*/  STG.E.128 desc[UR8][R20.64], R8 ;  /* 0x0000000814007986 */ /* 0x0005e2000c101d08 */
[----:B------:R-:W-:-:S04]  /*1970*/  LEA R0, R3, R0, 0x2 ;  /* 0x0000000003007211 */ /* 0x000fc800078e10ff */
[----:B------:R-:W-:-:S13]  /*1980*/  ISETP.GE.AND P0, PT, R0, UR6, PT ;  /* 0x0000000600007c0c */ /* 0x000fda000bf06270 */
[----:B--2---:R-:W-:Y:S05]  /*1990*/  @!P0 BRA `(.L_x_92) ;  /* 0xffffffec00a48947 */ /* 0x004fea000383ffff */
.L_x_58:
[----:B0--3--:R-:W-:Y:S05]  /*19a0*/  BSYNC.RECONVERGENT B0 ;  /* 0x0000000000007941 */ /* 0x009fea0003800200 */
.L_x_57:
[----:B------:R-:W0:Y:S02]  /*19b0*/  LDC R5, c[0x0][0x398] ;  /* 0x0000e600ff057b82 */ /* 0x000e240000000800 */
[----:B0-----:R-:W-:-:S04]  /*19c0*/  LOP3.LUT R0, R5, 0x1, RZ, 0xc0, !PT ;  /* 0x0000000105007812 */ /* 0x001fc800078ec0ff */
[----:B------:R-:W-:-:S04]  /*19d0*/  ISETP.NE.U32.AND P0, PT, R0, 0x1, PT ;  /* 0x000000010000780c */ /* 0x000fc80003f05070 */
[----:B------:R-:W-:-:S13]  /*19e0*/  ISETP.NE.OR P0, PT, R2, RZ, P0 ;  /* 0x000000ff0200720c */ /* 0x000fda0000705670 */
[----:B------:R-:W-:Y:S05]  /*19f0*/  @P0 EXIT ;  /* 0x000000000000094d */ /* 0x000fea0003800000 */
[----:B------:R-:W0:Y:S01]  /*1a00*/  LDC.64 R2, c[0x0][0x380] ;  /* 0x0000e000ff027b82 */ /* 0x000e220000000a00 */
[----:B------:R-:W2:Y:S01]  /*1a10*/  LDCU.64 UR6, c[0x0][0x388] ;  /* 0x00007100ff0677ac */ /* 0x000ea20008000a00 */
[----:B------:R-:W3:Y:S01]  /*1a20*/  LDCU UR10, c[0x0][0x394] ;  /* 0x00007280ff0a77ac */ /* 0x000ee20008000800 */
[----:B0-----:R-:W-:-:S05]  /*1a30*/  IMAD.WIDE R2, R5, 0x8, R2 ;  /* 0x0000000805027825 */ /* 0x001fca00078e0202 */
[----:B------:R-:W2:Y:S02]  /*1a40*/  LDG.E.64 R6, desc[UR8][R2.64+-0x8] ;  /* 0xfffff80802067981 */ /* 0x000ea4000c1e1b00 */
[----:B--2---:R-:W-:Y:S02]  /*1a50*/  IMAD R7, R7, UR6, RZ ;  /* 0x0000000607077c24 */ /* 0x004fe4000f8e02ff */
[----:B------:R-:W-:-:S04]  /*1a60*/  IMAD.WIDE.U32 R4, R6, UR6, RZ ;  /* 0x0000000606047c25 */ /* 0x000fc8000f8e00ff */
[----:B------:R-:W-:-:S04]  /*1a70*/  IMAD R7, R6, UR7, R7 ;  /* 0x0000000706077c24 */ /* 0x000fc8000f8e0207 */
[----:B------:R-:W-:-:S05]  /*1a80*/  IMAD.IADD R6, R5, 0x1, R7 ;  /* 0x0000000105067824 */ /* 0x000fca00078e0207 */
[----:B---3--:R-:W-:-:S04]  /*1a90*/  LOP3.LUT R0, R6, UR10, RZ, 0xfc, !PT ;  /* 0x0000000a06007c12 */ /* 0x008fc8000f8efcff */
[----:B------:R-:W-:-:S13]  /*1aa0*/  ISETP.NE.U32.AND P0, PT, R0, RZ, PT ;  /* 0x000000ff0000720c */ /* 0x000fda0003f05070 */
[----:B------:R-:W-:Y:S05]  /*1ab0*/  @P0 BRA `(.L_x_93) ;  /* 0x0000000000500947 */ /* 0x000fea0003800000 */
[----:B------:R-:W0:Y:S02]  /*1ac0*/  LDCU UR4, c[0x0][0x390] ;  /* 0x00007200ff0477ac */ /* 0x000e240008000800 */
[----:B0-----:R-:W0:Y:S01]  /*1ad0*/  I2F.U32.RP R8, UR4 ;  /* 0x0000000400087d06 */ /* 0x001e220008209000 */
[----:B------:R-:W-:-:S07]  /*1ae0*/  ISETP.NE.U32.AND P1, PT, RZ, UR4, PT ;  /* 0x00000004ff007c0c */ /* 0x000fce000bf25070 */
[----:B0-----:R-:W0:Y:S02]  /*1af0*/  MUFU.RCP R8, R8 ;  /* 0x0000000800087308 */ /* 0x001e240000001000 */
[----:B0-----:R-:W-:-:S06]  /*1b00*/  IADD3 R6, PT, PT, R8, 0xffffffe, RZ ;  /* 0x0ffffffe08067810 */ /* 0x001fcc0007ffe0ff */
[----:B------:R0:W2:Y:S02]  /*1b10*/  F2I.FTZ.U32.TRUNC.NTZ R7, R6 ;  /* 0x0000000600077305 */ /* 0x0000a4000021f000 */
[----:B0-----:R-:W-:Y:S02]  /*1b20*/  HFMA2 R6, -RZ, RZ, 0, 0 ;  /* 0x00000000ff067431 */ /* 0x001fe400000001ff */
[----:B--2---:R-:W-:-:S04]  /*1b30*/  IMAD.MOV R5, RZ, RZ, -R7 ;  /* 0x000000ffff057224 */ /* 0x004fc800078e0a07 */
[----:B------:R-:W-:-:S04]  /*1b40*/  IMAD R5, R5, UR4, RZ ;  /* 0x0000000405057c24 */ /* 0x000fc8000f8e02ff */
[----:B------:R-:W-:-:S06]  /*1b50*/  IMAD.HI.U32 R5, R7, R5, R6 ;  /* 0x0000000507057227 */ /* 0x000fcc00078e0006 */
[----:B------:R-:W-:-:S04]  /*1b60*/  IMAD.HI.U32 R0, R5, R4, RZ ;  /* 0x0000000405007227 */ /* 0x000fc800078e00ff */
[----:B------:R-:W-:-:S04]  /*1b70*/  IMAD.MOV R5, RZ, RZ, -R0 ;  /* 0x000000ffff057224 */ /* 0x000fc800078e0a00 */
[----:B------:R-:W-:Y:S01]  /*1b80*/  IMAD R4, R5, UR4, R4 ;  /* 0x0000000405047c24 */ /* 0x000fe2000f8e0204 */
[----:B------:R-:W-:-:S04]  /*1b90*/  MOV R5, RZ ;  /* 0x000000ff00057202 */ /* 0x000fc80000000f00 */
[----:B------:R-:W-:-:S13]  /*1ba0*/  ISETP.GE.U32.AND P0, PT, R4, UR4, PT ;  /* 0x0000000404007c0c */ /* 0x000fda000bf06070 */
[----:B------:R-:W-:-:S04]  /*1bb0*/  @P0 IADD3 R4, PT, PT, R4, -UR4, RZ ;  /* 0x8000000404040c10 */ /* 0x000fc8000fffe0ff */
[----:B------:R-:W-:-:S13]  /*1bc0*/  ISETP.GE.U32.AND P0, PT, R4, UR4, PT ;  /* 0x0000000404007c0c */ /* 0x000fda000bf06070 */
[----:B------:R-:W-:Y:S01]  /*1bd0*/  @P0 VIADD R4, R4, -UR4 ;  /* 0x8000000404040c36 */ /* 0x000fe20008000000 */
[----:B------:R-:W-:Y:S01]  /*1be0*/  @!P1 LOP3.LUT R4, RZ, UR4, RZ, 0x33, !PT ;  /* 0x00000004ff049c12 */ /* 0x000fe2000f8e33ff */
[----:B------:R-:W-:Y:S06]  /*1bf0*/  BRA `(.L_x_94) ;  /* 0x00000000000c7947 */ /* 0x000fec0003800000 */
.L_x_93:
[----:B------:R-:W-:Y:S01]  /*1c00*/  IMAD.MOV.U32 R5, RZ, RZ, R6 ;  /* 0x000000ffff057224 */ /* 0x000fe200078e0006 */
[----:B------:R-:W-:-:S07]  /*1c10*/  MOV R6, 0x1c30 ;  /* 0x00001c3000067802 */ /* 0x000fce0000000f00 */
[----:B-1----:R-:W-:Y:S05]  /*1c20*/  CALL.REL.NOINC `($__internal_4_$__cuda_sm20_rem_u64) ;  /* 0x0000000000087944 */ /* 0x002fea0003c00000 */
.L_x_94:
[----:B------:R-:W-:Y:S01]  /*1c30*/  STG.E.64 desc[UR8][R2.64+-0x8], R4 ;  /* 0xfffff80402007986 */ /* 0x000fe2000c101b08 */
[----:B------:R-:W-:Y:S05]  /*1c40*/  EXIT ;  /* 0x000000000000794d */ /* 0x000fea0003800000 */
        .weak           $__internal_4_$__cuda_sm20_rem_u64
        .type           $__internal_4_$__cuda_sm20_rem_u64,@function
        .size           $__internal_4_$__cuda_sm20_rem_u64,(.L_x_140 - $__internal_4_$__cuda_sm20_rem_u64)
$__internal_4_$__cuda_sm20_rem_u64:
[----:B------:R-:W0:Y:S08]  /*1c50*/  I2F.U64.RP R7, UR4 ;  /* 0x0000000400077d12 */ /* 0x000e300008309000 */
[----:B0-----:R-:W0:Y:S02]  /*1c60*/  MUFU.RCP R13, R7 ;  /* 0x00000007000d7308 */ /* 0x001e240000001000 */
[----:B0-----:R-:W-:-:S06]  /*1c70*/  IADD3 R13, PT, PT, R13, 0x1ffffffe, RZ ;  /* 0x1ffffffe0d0d7810 */ /* 0x001fcc0007ffe0ff */
[----:B------:R-:W0:Y:S02]  /*1c80*/  F2I.U64.TRUNC R26, R13 ;  /* 0x0000000d001a7311 */ /* 0x000e24000020d800 */
[----:B0-----:R-:W-:Y:S01]  /*1c90*/  IMAD.WIDE.U32 R16, R26, UR4, RZ ;  /* 0x000000041a107c25 */ /* 0x001fe2000f8e00ff */
[----:B------:R-:W-:-:S03]  /*1ca0*/  MOV R25, R26 ;  /* 0x0000001a00197202 */ /* 0x000fc60000000f00 */
        /* <DEDUP_REMOVED lines=11> */
[----:B------:R-:W-:-:S03]  /*1d60*/  IMAD.WIDE.U32 R26, R25, UR4, RZ ;  /* 0x00000004191a7c25 */ /* 0x000fc6000f8e00ff */
[----:B------:R-:W-:Y:S01]  /*1d70*/  IADD3.X R16, PT, PT, RZ, RZ, R12, P3, P1 ;  /* 0x000000ffff107210 */ /* 0x000fe20001fe240c */
[----:B------:R-:W-:Y:S01]  /*1d80*/  IMAD R13, R25, UR5, R27 ;  /* 0x00000005190d7c24 */ /* 0x000fe2000f8e021b */
[----:B------:R-:W-:-:S03]  /*1d90*/  IADD3 R17, P0, PT, RZ, -R26, RZ ;  /* 0x8000001aff117210 */ /* 0x000fc60007f1e0ff */
[----:B------:R-:W-:Y:S02]  /*1da0*/  IMAD R13, R16, UR4, R13 ;  /* 0x00000004100d7c24 */ /* 0x000fe4000f8e020d */
[----:B------:R-:W-:-:S03]  /*1db0*/  IMAD.HI.U32 R24, R25, R17, RZ ;  /* 0x0000001119187227 */ /* 0x000fc600078e00ff */
[----:B------:R-:W-:-:S05]  /*1dc0*/  IADD3.X R13, PT, PT, RZ, ~R13, RZ, P0, !PT ;  /* 0x8000000dff0d7210 */ /* 0x000fca00007fe4ff */
[----:B------:R-:W-:-:S04]  /*1dd0*/  IMAD.WIDE.U32 R24, P0, R25, R13, R24 ;  /* 0x0000000d19187225 */ /* 0x000fc80007800018 */
[C---:B------:R-:W-:Y:S02]  /*1de0*/  IMAD R7, R16.reuse, R13, RZ ;  /* 0x0000000d10077224 */ /* 0x040fe400078e02ff */
[----:B------:R-:W-:-:S04]  /*1df0*/  IMAD.HI.U32 R12, P1, R16, R17, R24 ;  /* 0x00000011100c7227 */ /* 0x000fc80007820018 */
[----:B------:R-:W-:Y:S02]  /*1e00*/  HFMA2 R17, -RZ, RZ, 0, 0 ;  /* 0x00000000ff117431 */ /* 0x000fe400000001ff */
[----:B------:R-:W-:Y:S01]  /*1e10*/  IMAD.HI.U32 R13, R16, R13, RZ ;  /* 0x0000000d100d7227 */ /* 0x000fe200078e00ff */
[----:B------:R-:W-:-:S03]  /*1e20*/  IADD3 R7, P3, PT, R7, R12, RZ ;  /* 0x0000000c07077210 */ /* 0x000fc60007f7e0ff */
[----:B------:R-:W-:Y:S02]  /*1e30*/  IMAD.X R12, R13, 0x1, R16, P0 ;  /* 0x000000010d0c7824 */ /* 0x000fe400000e0610 */
[----:B------:R-:W-:-:S03]  /*1e40*/  IMAD.HI.U32 R16, R7, R4, RZ ;  /* 0x0000000407107227 */ /* 0x000fc600078e00ff */
[----:B------:R-:W-:Y:S01]  /*1e50*/  IADD3.X R12, PT, PT, RZ, RZ, R12, P3, P1 ;  /* 0x000000ffff0c7210 */ /* 0x000fe20001fe240c */
[----:B------:R-:W-:-:S04]  /*1e60*/  IMAD.WIDE.U32 R16, R7, R5, R16 ;  /* 0x0000000507107225 */ /* 0x000fc800078e0010 */
[C---:B------:R-:W-:Y:S02]  /*1e70*/  IMAD R7, R12.reuse, R5, RZ ;  /* 0x000000050c077224 */ /* 0x040fe400078e02ff */
[----:B------:R-:W-:-:S04]  /*1e80*/  IMAD.HI.U32 R16, P0, R12, R4, R16 ;  /* 0x000000040c107227 */ /* 0x000fc80007800010 */
[----:B------:R-:W-:Y:S01]  /*1e90*/  IMAD.HI.U32 R12, R12, R5, RZ ;  /* 0x000000050c0c7227 */ /* 0x000fe200078e00ff */
[----:B------:R-:W-:-:S03]  /*1ea0*/  IADD3 R7, P1, PT, R7, R16, RZ ;  /* 0x0000001007077210 */ /* 0x000fc60007f3e0ff */
[----:B------:R-:W-:Y:S02]  /*1eb0*/  IMAD.X R12, RZ, RZ, R12, P0 ;  /* 0x000000ffff0c7224 */ /* 0x000fe400000e060c */
[----:B------:R-:W-:-:S03]  /*1ec0*/  IMAD.WIDE.U32 R16, R7, UR4, RZ ;  /* 0x0000000407107c25 */ /* 0x000fc6000f8e00ff */
[----:B------:R-:W-:Y:S01]  /*1ed0*/  IADD3.X R12, PT, PT, RZ, R12, RZ, P1, !PT ;  /* 0x0000000cff0c7210 */ /* 0x000fe20000ffe4ff */
[----:B------:R-:W-:Y:S01]  /*1ee0*/  IMAD R7, R7, UR5, R17 ;  /* 0x0000000507077c24 */ /* 0x000fe2000f8e0211 */
[----:B------:R-:W-:-:S03]  /*1ef0*/  IADD3 R4, P1, PT, -R16, R4, RZ ;  /* 0x0000000410047210 */ /* 0x000fc60007f3e1ff */
[----:B------:R-:W-:Y:S01]  /*1f00*/  IMAD R12, R12, UR4, R7 ;  /* 0x000000040c0c7c24 */ /* 0x000fe2000f8e0207 */
[----:B------:R-:W-:-:S03]  /*1f10*/  ISETP.GE.U32.AND P0, PT, R4, UR4, PT ;  /* 0x0000000404007c0c */ /* 0x000fc6000bf06070 */
        /* <DEDUP_REMOVED lines=11> */
[----:B------:R-:W-:Y:S02]  /*1fd0*/  SEL R4, R4, R7, P0 ;  /* 0x0000000704047207 */ /* 0x000fe40000000000 */
[----:B------:R-:W-:Y:S02]  /*1fe0*/  MOV R7, 0x0 ;  /* 0x0000000000077802 */ /* 0x000fe40000000f00 */
[----:B------:R-:W-:-:S02]  /*1ff0*/  ISETP.NE.AND.EX P1, PT, RZ, UR5, PT, P1 ;  /* 0x00000005ff007c0c */ /* 0x000fc4000bf25310 */
[----:B------:R-:W-:Y:S02]  /*2000*/  SEL R5, R5, R12, P0 ;  /* 0x0000000c05057207 */ /* 0x000fe40000000000 */
[----:B------:R-:W-:Y:S02]  /*2010*/  SEL R4, R4, 0xffffffff, P1 ;  /* 0xffffffff04047807 */ /* 0x000fe40000800000 */
[----:B------:R-:W-:Y:S01]  /*2020*/  SEL R5, R5, 0xffffffff, P1 ;  /* 0xffffffff05057807 */ /* 0x000fe20000800000 */
[----:B------:R-:W-:Y:S06]  /*2030*/  RET.REL.NODEC R6 `(_Z20apply_inv_kernel_vecPmmmi) ;  /* 0xffffffdc06f07950 */ /* 0x000fec0003c3ffff */
.L_x_95:
        /* <DEDUP_REMOVED lines=12> */
.L_x_140:


//--------------------- .text._Z29multiply_pointwise_kernel_vecPmPKmmi --------------------------
	.section	.text._Z29multiply_pointwise_kernel_vecPmPKmmi,"ax",@progbits
	.align	128
        .global         _Z29multiply_pointwise_kernel_vecPmPKmmi
        .type           _Z29multiply_pointwise_kernel_vecPmPKmmi,@function
        .size           _Z29multiply_pointwise_kernel_vecPmPKmmi,(.L_x_141 - _Z29multiply_pointwise_kernel_vecPmPKmmi)
        .other          _Z29multiply_pointwise_kernel_vecPmPKmmi,@"STO_CUDA_ENTRY STV_DEFAULT"
_Z29multiply_pointwise_kernel_vecPmPKmmi:
.text._Z29multiply_pointwise_kernel_vecPmPKmmi:
        /* <DEDUP_REMOVED lines=15> */
[----:B---3--:R-:W-:-:S03]  /*00f0*/  IMAD R2, R2, UR10, RZ ;  /* 0x0000000a02027c24 */ /* 0x008fc6000f8e02ff */
[----:B------:R-:W-:-:S13]  /*0100*/  ISETP.GE.AND P0, PT, R3, UR6, PT ;  /* 0x0000000603007c0c */ /* 0x000fda000bf06270 */
[----:B-12-4-:R-:W-:Y:S05]  /*0110*/  @P0 BRA `(.L_x_97) ;  /* 0x0000001800200947 */ /* 0x016fea0003800000 */
[----:B------:R-:W0:Y:S01]  /*0120*/  I2F.U32.RP R6, R2 ;  /* 0x0000000200067306 */ /* 0x000e220000209000 */
[----:B------:R-:W-:Y:S01]  /*0130*/  IMAD.IADD R0, R3, 0x1, R2 ;  /* 0x0000000103007824 */ /* 0x000fe200078e0202 */
[----:B------:R-:W-:Y:S01]  /*0140*/  IADD3 R9, PT, PT, RZ, -R2, RZ ;  /* 0x80000002ff097210 */ /* 0x000fe20007ffe0ff */
[----:B------:R-:W-:Y:S01]  /*0150*/  BSSY.RECONVERGENT B1, `(.L_x_98) ;  /* 0x0000069000017945 */ /* 0x000fe20003800200 */
[----:B------:R-:W-:Y:S02]  /*0160*/  ISETP.NE.U32.AND P2, PT, R2, RZ, PT ;  /* 0x000000ff0200720c */ /* 0x000fe40003f45070 */
[C---:B------:R-:W-:Y:S02]  /*0170*/  ISETP.GE.AND P0, PT, R0.reuse, UR6, PT ;  /* 0x0000000600007c0c */ /* 0x040fe4000bf06270 */
[----:B------:R-:W-:Y:S02]  /*0180*/  VIMNMX R7, PT, PT, R0, UR6, !PT ;  /* 0x0000000600077c48 */ /* 0x000fe4000ffe0100 */
[----:B------:R-:W-:-:S04]  /*0190*/  SEL R17, RZ, 0x1, P0 ;  /* 0x00000001ff117807 */ /* 0x000fc80000000000 */
[----:B------:R-:W-:Y:S01]  /*01a0*/  IADD3 R7, PT, PT, R7, -R0, -R17 ;  /* 0x8000000007077210 */ /* 0x000fe20007ffe811 */
[----:B0-----:R-:W0:Y:S02]  /*01b0*/  MUFU.RCP R6, R6 ;  /* 0x0000000600067308 */ /* 0x001e240000001000 */
[----:B0-----:R-:W-:-:S06]  /*01c0*/  IADD3 R4, PT, PT, R6, 0xffffffe, RZ ;  /* 0x0ffffffe06047810 */ /* 0x001fcc0007ffe0ff */
[----:B------:R0:W1:Y:S02]  /*01d0*/  F2I.FTZ.U32.TRUNC.NTZ R5, R4 ;  /* 0x0000000400057305 */ /* 0x000064000021f000 */
[----:B0-----:R-:W-:Y:S02]  /*01e0*/  HFMA2 R4, -RZ, RZ, 0, 0 ;  /* 0x00000000ff047431 */ /* 0x001fe400000001ff */
[----:B-1----:R-:W-:-:S04]  /*01f0*/  IMAD R9, R9, R5, RZ ;  /* 0x0000000509097224 */ /* 0x002fc800078e02ff */
        /* <DEDUP_REMOVED lines=8> */
[----:B------:R-:W-:Y:S02]  /*0280*/  @P1 IADD3 R6, PT, PT, R6, 0x1, RZ ;  /* 0x0000000106061810 */ /* 0x000fe40007ffe0ff */
[----:B------:R-:W-:-:S05]  /*0290*/  @!P2 LOP3.LUT R6, RZ, R2, RZ, 0x33, !PT ;  /* 0x00000002ff06a212 */ /* 0x000fca00078e33ff */
[----:B------:R-:W-:-:S05]  /*02a0*/  IMAD.IADD R17, R17, 0x1, R6 ;  /* 0x0000000111117824 */ /* 0x000fca00078e0206 */
[----:B------:R-:W-:-:S04]  /*02b0*/  LOP3.LUT R0, R17, 0x3, RZ, 0xc0, !PT ;  /* 0x0000000311007812 */ /* 0x000fc800078ec0ff */
[----:B------:R-:W-:Y:S02]  /*02c0*/  ISETP.NE.AND P0, PT, R0, 0x3, PT ;  /* 0x000000030000780c */ /* 0x000fe40003f05270 */
[----:B------:R-:W-:-:S11]  /*02d0*/  MOV R0, R3 ;  /* 0x0000000300007202 */ /* 0x000fd60000000f00 */
[----:B------:R-:W-:Y:S05]  /*02e0*/  @!P0 BRA `(.L_x_99) ;  /* 0x00000004003c8947 */ /* 0x000fea0003800000 */
[----:B------:R-:W0:Y:S01]  /*02f0*/  LDC.64 R22, c[0x0][0x380] ;  /* 0x0000e000ff167b82 */ /* 0x000e220000000a00 */
[----:B------:R-:W-:-:S05]  /*0300*/  VIADD R0, R17, 0x1 ;  /* 0x0000000111007836 */ /* 0x000fca0000000000 */
[----:B------:R-:W-:Y:S02]  /*0310*/  LOP3.LUT R18, R0, 0x3, RZ, 0xc0, !PT ;  /* 0x0000000300127812 */ /* 0x000fe400078ec0ff */
[----:B------:R-:W1:Y:S01]  /*0320*/  LDC.64 R24, c[0x0][0x388] ;  /* 0x0000e200ff187b82 */ /* 0x000e620000000a00 */
[----:B------:R-:W-:Y:S02]  /*0330*/  MOV R0, R3 ;  /* 0x0000000300007202 */ /* 0x000fe40000000f00 */
[----:B------:R-:W-:-:S07]  /*0340*/  IMAD.MOV R18, RZ, RZ, -R18 ;  /* 0x000000ffff127224 */ /* 0x000fce00078e0a12 */
.L_x_106:
[----:B-1----:R-:W-:-:S04]  /*0350*/  IMAD.WIDE R4, R0, 0x10, R24 ;  /* 0x0000001000047825 */ /* 0x002fc800078e0218 */
[----:B0-2---:R-:W-:Y:S02]  /*0360*/  IMAD.WIDE R20, R0, 0x10, R22 ;  /* 0x0000001000147825 */ /* 0x005fe400078e0216 */
[----:B------:R-:W2:Y:S04]  /*0370*/  LDG.E.128 R4, desc[UR8][R4.64] ;  /* 0x0000000804047981 */ /* 0x000ea8000c1e1d00 */
[----:B------:R-:W2:Y:S01]  /*0380*/  LDG.E.128 R8, desc[UR8][R20.64] ;  /* 0x0000000814087981 */ /* 0x000ea2000c1e1d00 */
[----:B------:R-:W-:Y:S01]  /*0390*/  VIADD R18, R18, 0x1 ;  /* 0x0000000112127836 */ /* 0x000fe20000000000 */
[----:B------:R-:W-:Y:S04]  /*03a0*/  BSSY.RECONVERGENT B2, `(.L_x_100) ;  /* 0x0000020000027945 */ /* 0x000fe80003800200 */
[----:B------:R-:W-:Y:S01]  /*03b0*/  ISETP.NE.AND P2, PT, R18, RZ, PT ;  /* 0x000000ff1200720c */ /* 0x000fe20003f45270 */
[----:B--2---:R-:W-:-:S02]  /*03c0*/  IMAD R13, R5, R8, RZ ;  /* 0x00000008050d7224 */ /* 0x004fc400078e02ff */
[----:B------:R-:W-:-:S04]  /*03d0*/  IMAD.WIDE.U32 R14, R4, R8, RZ ;  /* 0x00000008040e7225 */ /* 0x000fc800078e00ff */
[----:B------:R-:W-:-:S05]  /*03e0*/  IMAD R13, R9, R4, R13 ;  /* 0x00000004090d7224 */ /* 0x000fca00078e020d */
        /* <DEDUP_REMOVED lines=23> */
.L_x_101:
[----:B------:R-:W-:-:S07]  /*0560*/  MOV R12, 0x580 ;  /* 0x00000580000c7802 */ /* 0x000fce0000000f00 */
[----:B------:R-:W-:Y:S05]  /*0570*/  CALL.REL.NOINC `($__internal_5_$__cuda_sm20_rem_u64) ;  /* 0x0000001400b87944 */ /* 0x000fea0003c00000 */
[----:B------:R-:W-:Y:S01]  /*0580*/  IMAD.MOV.U32 R8, RZ, RZ, R14 ;  /* 0x000000ffff087224 */ /* 0x000fe200078e000e */
[----:B------:R-:W-:-:S07]  /*0590*/  MOV R9, R15 ;  /* 0x0000000f00097202 */ /* 0x000fce0000000f00 */
.L_x_102:
[----:B------:R-:W-:Y:S05]  /*05a0*/  BSYNC.RECONVERGENT B2 ;  /* 0x0000000000027941 */ /* 0x000fea0003800200 */
.L_x_100:
[-C--:B------:R-:W-:Y:S01]  /*05b0*/  IMAD R5, R7, R10.reuse, RZ ;  /* 0x0000000a07057224 */ /* 0x080fe200078e02ff */
[----:B------:R-:W-:Y:S01]  /*05c0*/  BSSY.RECONVERGENT B2, `(.L_x_103) ;  /* 0x000001e000027945 */ /* 0x000fe20003800200 */
[----:B------:R-:W-:-:S04]  /*05d0*/  IMAD.WIDE.U32 R14, R6, R10, RZ ;  /* 0x0000000a060e7225 */ /* 0x000fc800078e00ff */
[----:B------:R-:W-:-:S04]  /*05e0*/  IMAD R5, R11, R6, R5 ;  /* 0x000000060b057224 */ /* 0x000fc800078e0205 */
[----:B------:R-:W-:-:S05]  /*05f0*/  IMAD.IADD R13, R15, 0x1, R5 ;  /* 0x000000010f0d7824 */ /* 0x000fca00078e0205 */
[----:B------:R-:W-:-:S04]  /*0600*/  LOP3.LUT R4, R13, UR11, RZ, 0xfc, !PT ;  /* 0x0000000b0d047c12 */ /* 0x000fc8000f8efcff */
[----:B------:R-:W-:-:S13]  /*0610*/  ISETP.NE.U32.AND P0, PT, R4, RZ, PT ;  /* 0x000000ff0400720c */ /* 0x000fda0003f05070 */
[----:B------:R-:W-:Y:S05]  /*0620*/  @P0 BRA `(.L_x_104) ;  /* 0x00000000004c0947 */ /* 0x000fea0003800000 */
[----:B------:R-:W0:Y:S01]  /*0630*/  I2F.U32.RP R6, UR12 ;  /* 0x0000000c00067d06 */ /* 0x000e220008209000 */
[----:B------:R-:W-:Y:S01]  /*0640*/  HFMA2 R4, -RZ, RZ, 0, 0 ;  /* 0x00000000ff047431 */ /* 0x000fe200000001ff */
[----:B------:R-:W-:-:S06]  /*0650*/  ISETP.NE.U32.AND P1, PT, RZ, UR12, PT ;  /* 0x0000000cff007c0c */ /* 0x000fcc000bf25070 */
[----:B0-----:R-:W0:Y:S02]  /*0660*/  MUFU.RCP R6, R6 ;  /* 0x0000000600067308 */ /* 0x001e240000001000 */
[----:B0-----:R-:W-:-:S06]  /*0670*/  IADD3 R7, PT, PT, R6, 0xffffffe, RZ ;  /* 0x0ffffffe06077810 */ /* 0x001fcc0007ffe0ff */
[----:B------:R-:W0:Y:S02]  /*0680*/  F2I.FTZ.U32.TRUNC.NTZ R5, R7 ;  /* 0x0000000700057305 */ /* 0x000e24000021f000 */
[----:B0-----:R-:W-:-:S04]  /*0690*/  IMAD.MOV R11, RZ, RZ, -R5 ;  /* 0x000000ffff0b7224 */ /* 0x001fc800078e0a05 */
[----:B------:R-:W-:-:S04]  /*06a0*/  IMAD R11, R11, UR12, RZ ;  /* 0x0000000c0b0b7c24 */ /* 0x000fc8000f8e02ff */
[----:B------:R-:W-:-:S06]  /*06b0*/  IMAD.HI.U32 R11, R5, R11, R4 ;  /* 0x0000000b050b7227 */ /* 0x000fcc00078e0004 */
[----:B------:R-:W-:Y:S01]  /*06c0*/  IMAD.HI.U32 R4, R11, R14, RZ ;  /* 0x0000000e0b047227 */ /* 0x000fe200078e00ff */
[----:B------:R-:W-:-:S03]  /*06d0*/  MOV R11, RZ ;  /* 0x000000ff000b7202 */ /* 0x000fc60000000f00 */
        /* <DEDUP_REMOVED lines=8> */
.L_x_104:
[----:B------:R-:W-:-:S07]  /*0760*/  MOV R12, 0x780 ;  /* 0x00000780000c7802 */ /* 0x000fce0000000f00 */
[----:B------:R-:W-:Y:S05]  /*0770*/  CALL.REL.NOINC `($__internal_5_$__cuda_sm20_rem_u64) ;  /* 0x0000001400387944 */ /* 0x000fea0003c00000 */
[----:B------:R-:W-:Y:S01]  /*0780*/  IMAD.MOV.U32 R10, RZ, RZ, R14 ;  /* 0x000000ffff0a7224 */ /* 0x000fe200078e000e */
[----:B------:R-:W-:-:S07]  /*0790*/  MOV R11, R15 ;  /* 0x0000000f000b7202 */ /* 0x000fce0000000f00 */
.L_x_105:
[----:B------:R-:W-:Y:S05]  /*07a0*/  BSYNC.RECONVERGENT B2 ;  /* 0x0000000000027941 */ /* 0x000fea0003800200 */
.L_x_103:
[----:B------:R2:W-:Y:S01]  /*07b0*/  STG.E.128 desc[UR8][R20.64], R8 ;  /* 0x0000000814007986 */ /* 0x0005e2000c101d08 */
[----:B------:R-:W-:Y:S01]  /*07c0*/  IMAD.IADD R0, R2, 0x1, R0 ;  /* 0x0000000102007824 */ /* 0x000fe200078e0200 */
[----:B------:R-:W-:Y:S06]  /*07d0*/  @P2 BRA `(.L_x_106) ;  /* 0xfffffff800dc2947 */ /* 0x000fec000383ffff */
.L_x_99:
[----:B------:R-:W-:Y:S05]  /*07e0*/  BSYNC.RECONVERGENT B1 ;  /* 0x0000000000017941 */ /* 0x000fea0003800200 */
.L_x_98:
[----:B--2---:R-:W0:Y:S01]  /*07f0*/  LDC.64 R20, c[0x0][0x380] ;  /* 0x0000e000ff147b82 */ /* 0x004e220000000a00 */
[----:B------:R-:W-:-:S07]  /*0800*/  ISETP.GE.U32.AND P0, PT, R17, 0x3, PT ;  /* 0x000000031100780c */ /* 0x000fce0003f06070 */
[----:B------:R-:W1:Y:S06]  /*0810*/  LDC.64 R18, c[0x0][0x388] ;  /* 0x0000e200ff127b82 */ /* 0x000e6c0000000a00 */
[----:B------:R-:W-:Y:S05]  /*0820*/  @!P0 BRA `(.L_x_97) ;  /* 0x00000010005c8947 */ /* 0x000fea0003800000 */
.L_x_131:
[----:B0-----:R-:W-:-:S04]  /*0830*/  IMAD.WIDE R24, R0, 0x10, R20 ;  /* 0x0000001000187825 */ /* 0x001fc800078e0214 */
[----:B-1----:R-:W-:Y:S01]  /*0840*/  IMAD.WIDE R22, R0, 0x10, R18 ;  /* 0x0000001000167825 */ /* 0x002fe200078e0212 */
[----:B------:R-:W2:Y:S04]  /*0850*/  LDG.E.128 R4, desc[UR8][R24.64] ;  /* 0x0000000818047981 */ /* 0x000ea8000c1e1d00 */
[----:B------:R-:W2:Y:S01]  /*0860*/  LDG.E.128 R8, desc[UR8][R22.64] ;  /* 0x0000000816087981 */ /* 0x000ea2000c1e1d00 */
[----:B------:R-:W-:Y:S01]  /*0870*/  BSSY.RECONVERGENT B1, `(.L_x_107) ;  /* 0x000001f000017945 */ /* 0x000fe20003800200 */
[-C--:B--2---:R-:W-:Y:S02]  /*0880*/  IMAD R9, R9, R4.reuse, RZ ;  /* 0x0000000409097224 */ /* 0x084fe400078e02ff */
[----:B------:R-:W-:-:S04]  /*0890*/  IMAD.WIDE.U32 R14, R8, R4, RZ ;  /* 0x00000004080e7225 */ /* 0x000fc800078e00ff */
[----:B------:R-:W-:-:S05]  /*08a0*/  IMAD R9, R5, R8, R9 ;  /* 0x0000000805097224 */ /* 0x000fca00078e0209 */
[----:B------:R-:W-:-:S04]  /*08b0*/  IADD3 R13, PT, PT, R15, R9, RZ ;  /* 0x000000090f0d7210 */ /* 0x000fc80007ffe0ff */
[----:B------:R-:W-:-:S04]  /*08c0*/  LOP3.LUT R4, R13, UR13, RZ, 0xfc, !PT ;  /* 0x0000000d0d047c12 */ /* 0x000fc8000f8efcff */
[----:B------:R-:W-:-:S13]  /*08d0*/  ISETP.NE.U32.AND P0, PT, R4, RZ, PT ;  /* 0x000000ff0400720c */ /* 0x000fda0003f05070 */
[----:B------:R-:W-:Y:S05]  /*08e0*/  @P0 BRA `(.L_x_108) ;  /* 0x00000000004c0947 */ /* 0x000fea0003800000 */
[----:B------:R-:W0:Y:S01]  /*08f0*/  I2F.U32.RP R9, UR14 ;  /* 0x0000000e00097d06 */ /* 0x000e220008209000 */
[----:B------:R-:W-:Y:S01]  /*0900*/  IMAD.MOV.U32 R4, RZ, RZ, RZ ;  /* 0x000000ffff047224 */ /* 0x000fe200078e00ff */
[----:B------:R-:W-:-:S06]  /*0910*/  ISETP.NE.U32.AND P1, PT, RZ, UR14, PT ;  /* 0x0000000eff007c0c */ /* 0x000fcc000bf25070 */
[----:B0-----:R-:W0:Y:S02]  /*0920*/  MUFU.RCP R9, R9 ;  /* 0x0000000900097308 */ /* 0x001e240000001000 */
[----:B0-----:R-:W-:Y:S02]  /*0930*/  VIADD R12, R9, 0xffffffe ;  /* 0x0ffffffe090c7836 */ /* 0x001fe40000000000 */
[----:B------:R-:W-:-:S04]  /*0940*/  IMAD.MOV.U32 R9, RZ, RZ, RZ ;  /* 0x000000ffff097224 */ /* 0x000fc800078e00ff */
[----:B------:R-:W0:Y:S02]  /*0950*/  F2I.FTZ.U32.TRUNC.NTZ R5, R12 ;  /* 0x0000000c00057305 */ /* 0x000e24000021f000 */
[----:B0-----:R-:W-:-:S05]  /*0960*/  IADD3 R13, PT, PT, RZ, -R5, RZ ;  /* 0x80000005ff0d7210 */ /* 0x001fca0007ffe0ff */
        /* <DEDUP_REMOVED lines=11> */
.L_x_108:
[----:B------:R-:W-:-:S07]  /*0a20*/  MOV R12, 0xa40 ;  /* 0x00000a40000c7802 */ /* 0x000fce0000000f00 */
[----:B------:R-:W-:Y:S05]  /*0a30*/  CALL.REL.NOINC `($__internal_5_$__cuda_sm20_rem_u64) ;  /* 0x0000001000887944 */ /* 0x000fea0003c00000 */
[----:B------:R-:W-:Y:S01]  /*0a40*/  MOV R8, R14 ;  /* 0x0000000e00087202 */ /* 0x000fe20000000f00 */
[----:B------:R-:W-:-:S07]  /*0a50*/  IMAD.MOV.U32 R9, RZ, RZ, R15 ;  /* 0x000000ffff097224 */ /* 0x000fce00078e000f */
.L_x_109:
[----:B------:R-:W-:Y:S05]  /*0a60*/  BSYNC.RECONVERGENT B1 ;  /* 0x0000000000017941 */ /* 0x000fea0003800200 */
.L_x_107:
[-C--:B------:R-:W-:Y:S01]  /*0a70*/  IMAD R5, R11, R6.reuse, RZ ;  /* 0x000000060b057224 */ /* 0x080fe200078e02ff */
[----:B------:R-:W-:Y:S01]  /*0a80*/  BSSY.RECONVERGENT B1, `(.L_x_110) ;  /* 0x000001e000017945 */ /* 0x000fe20003800200 */
        /* <DEDUP_REMOVED lines=10> */
[----:B0-----:R-:W-:-:S06]  /*0b30*/  VIADD R7, R6, 0xffffffe ;  /* 0x0ffffffe06077836 */ /* 0x001fcc0000000000 */
[----:B------:R-:W0:Y:S02]  /*0b40*/  F2I.FTZ.U32.TRUNC.NTZ R5, R7 ;  /* 0x0000000700057305 */ /* 0x000e24000021f000 */
[----:B0-----:R-:W-:-:S05]  /*0b50*/  IADD3 R11, PT, PT, RZ, -R5, RZ ;  /* 0x80000005ff0b7210 */ /* 0x001fca0007ffe0ff */
[----:B------:R-:W-:-:S04]  /*0b60*/  IMAD R11, R11, UR14, RZ ;  /* 0x0000000e0b0b7c24 */ /* 0x000fc8000f8e02ff */
[----:B------:R-:W-:-:S06]  /*0b70*/  IMAD.HI.U32 R11, R5, R11, R4 ;  /* 0x0000000b050b7227 */ /* 0x000fcc00078e0004 */
[----:B------:R-:W-:-:S04]  /*0b80*/  IMAD.HI.U32 R4, R11, R14, RZ ;  /* 0x0000000e0b047227 */ /* 0x000fc800078e00ff */
[----:B------:R-:W-:Y:S01]  /*0b90*/  IMAD.MOV.U32 R11, RZ, RZ, RZ ;  /* 0x000000ffff0b7224 */ /* 0x000fe200078e00ff */
        /* <DEDUP_REMOVED lines=8> */
.L_x_111:
[----:B------:R-:W-:-:S07]  /*0c20*/  MOV R12, 0xc40 ;  /* 0x00000c40000c7802 */ /* 0x000fce0000000f00 */
[----:B------:R-:W-:Y:S05]  /*0c30*/  CALL.REL.NOINC `($__internal_5_$__cuda_sm20_rem_u64) ;  /* 0x0000001000087944 */ /* 0x000fea0003c00000 */
[----:B------:R-:W-:Y:S01]  /*0c40*/  MOV R10, R14 ;  /* 0x0000000e000a7202 */ /* 0x000fe20000000f00 */
[----:B------:R-:W-:-:S07]  /*0c50*/  IMAD.MOV.U32 R11, RZ, RZ, R15 ;  /* 0x000000ffff0b7224 */ /* 0x000fce00078e000f */
.L_x_112:
[----:B------:R-:W-:Y:S05]  /*0c60*/  BSYNC.RECONVERGENT B1 ;  /* 0x0000000000017941 */ /* 0x000fea0003800200 */
.L_x_110:
[C---:B------:R-:W-:Y:S01]  /*0c70*/  IMAD.WIDE R26, R2.reuse, 0x10, R24 ;  /* 0x00000010021a7825 */ /* 0x040fe200078e0218 */
[----:B------:R0:W-:Y:S03]  /*0c80*/  STG.E.128 desc[UR8][R24.64], R8 ;  /* 0x0000000818007986 */ /* 0x0001e6000c101d08 */
[----:B------:R-:W-:Y:S01]  /*0c90*/  IMAD.WIDE R22, R2, 0x10, R22 ;  /* 0x0000001002167825 */ /* 0x000fe200078e0216 */
[----:B------:R-:W2:Y:S04]  /*0ca0*/  LDG.E.128 R4, desc[UR8][R26.64] ;  /* 0x000000081a047981 */ /* 0x000ea8000c1e1d00 */
[----:B0-----:R-:W2:Y:S01]  /*0cb0*/  LDG.E.128 R8, desc[UR8][R22.64] ;  /* 0x0000000816087981 */ /* 0x001ea2000c1e1d00 */
[----:B------:R-:W-:Y:S01]  /*0cc0*/  BSSY.RECONVERGENT B1, `(.L_x_113) ;  /* 0x000001f000017945 */ /* 0x000fe20003800200 */
        /* <DEDUP_REMOVED lines=26> */
.L_x_114:
[----:B------:R-:W-:-:S07]  /*0e70*/  MOV R12, 0xe90 ;  /* 0x00000e90000c7802 */ /* 0x000fce0000000f00 */
[----:B------:R-:W-:Y:S05]  /*0e80*/  CALL.REL.NOINC `($__internal_5_$__cuda_sm20_rem_u64) ;  /* 0x0000000c00747944 */ /* 0x000fea0003c00000 */
[----:B------:R-:W-:Y:S01]  /*0e90*/  MOV R8, R14 ;  /* 0x0000000e00087202 */ /* 0x000fe20000000f00 */
[----:B------:R-:W-:-:S07]  /*0ea0*/  IMAD.MOV.U32 R9, RZ, RZ, R15 ;  /* 0x000000ffff097224 */ /* 0x000fce00078e000f */
.L_x_115:
[----:B------:R-:W-:Y:S05]  /*0eb0*/  BSYNC.RECONVERGENT B1 ;  /* 0x0000000000017941 */ /* 0x000fea0003800200 */
.L_x_113:
        /* <DEDUP_REMOVED lines=27> */
.L_x_117:
[----:B------:R-:W-:-:S07]  /*1070*/  MOV R12, 0x1090 ;  /* 0x00001090000c7802 */ /* 0x000fce0000000f00 */
[----:B------:R-:W-:Y:S05]  /*1080*/  CALL.REL.NOINC `($__internal_5_$__cuda_sm20_rem_u64) ;  /* 0x0000000800f47944 */ /* 0x000fea0003c00000 */
[----:B------:R-:W-:Y:S01]  /*1090*/  MOV R10, R14 ;  /* 0x0000000e000a7202 */ /* 0x000fe20000000f00 */
[----:B------:R-:W-:-:S07]  /*10a0*/  IMAD.MOV.U32 R11, RZ, RZ, R15 ;  /* 0x000000ffff0b7224 */ /* 0x000fce00078e000f */
.L_x_118:
[----:B------:R-:W-:Y:S05]  /*10b0*/  BSYNC.RECONVERGENT B1 ;  /* 0x0000000000017941 */ /* 0x000fea0003800200 */
.L_x_116:
        /* <DEDUP_REMOVED lines=32> */
.L_x_120:
[----:B------:R-:W-:-:S07]  /*12c0*/  MOV R12, 0x12e0 ;  /* 0x000012e0000c7802 */ /* 0x000fce0000000f00 */
[----:B------:R-:W-:Y:S05]  /*12d0*/  CALL.REL.NOINC `($__internal_5_$__cuda_sm20_rem_u64) ;  /* 0x0000000800607944 */ /* 0x000fea0003c00000 */
[----:B------:R-:W-:Y:S01]  /*12e0*/  MOV R8, R14 ;  /* 0x0000000e00087202 */ /* 0x000fe20000000f00 */
[----:B------:R-:W-:-:S07]  /*12f0*/  IMAD.MOV.U32 R9, RZ, RZ, R15 ;  /* 0x000000ffff097224 */ /* 0x000fce00078e000f */
.L_x_121:
[----:B------:R-:W-:Y:S05]  /*1300*/  BSYNC.RECONVERGENT B1 ;  /* 0x0000000000017941 */ /* 0x000fea0003800200 */
.L_x_119:
        /* <DEDUP_REMOVED lines=27> */
.L_x_123:
[----:B------:R-:W-:-:S07]  /*14c0*/  MOV R12, 0x14e0 ;  /* 0x000014e0000c7802 */ /* 0x000fce0000000f00 */
[----:B------:R-:W-:Y:S05]  /*14d0*/  CALL.REL.NOINC `($__internal_5_$__cuda_sm20_rem_u64) ;  /* 0x0000000400e07944 */ /* 0x000fea0003c00000 */
[----:B------:R-:W-:Y:S01]  /*14e0*/  MOV R10, R14 ;  /* 0x0000000e000a7202 */ /* 0x000fe20000000f00 */
[----:B------:R-:W-:-:S07]  /*14f0*/  IMAD.MOV.U32 R11, RZ, RZ, R15 ;  /* 0x000000ffff0b7224 */ /* 0x000fce00078e000f */
.L_x_124:
[----:B------:R-:W-:Y:S05]  /*1500*/  BSYNC.RECONVERGENT B1 ;  /* 0x0000000000017941 */ /* 0x000fea0003800200 */
.L_x_122:
[C---:B------:R-:W-:Y:S01]  /*1510*/  IMAD.WIDE R4, R2.reuse, 0x10, R22 ;  /* 0x0000001002047825 */ /* 0x040fe200078e0216 */
[----:B------:R0:W-:Y:S03]  /*1520*/  STG.E.128 desc[UR8][R24.64], R8 ;  /* 0x0000000818007986 */ /* 0x0001e6000c101d08 */
[----:B------:R-:W-:Y:S02]  /*1530*/  IMAD.WIDE R22, R2, 0x10, R24 ;  /* 0x0000001002167825 */ /* 0x000fe400078e0218 */
        /* <DEDUP_REMOVED lines=29> */
.L_x_126:
[----:B------:R-:W-:-:S07]  /*1710*/  MOV R12, 0x1730 ;  /* 0x00001730000c7802 */ /* 0x000fce0000000f00 */
[----:B------:R-:W-:Y:S05]  /*1720*/  CALL.REL.NOINC `($__internal_5_$__cuda_sm20_rem_u64) ;  /* 0x00000004004c7944 */ /* 0x000fea0003c00000 */
[----:B------:R-:W-:Y:S01]  /*1730*/  MOV R8, R14 ;  /* 0x0000000e00087202 */ /* 0x000fe20000000f00 */
[----:B------:R-:W-:-:S07]  /*1740*/  IMAD.MOV.U32 R9, RZ, RZ, R15 ;  /* 0x000000ffff097224 */ /* 0x000fce00078e000f */
.L_x_127:
[----:B------:R-:W-:Y:S05]  /*1750*/  BSYNC.RECONVERGENT B1 ;  /* 0x0000000000017941 */ /* 0x000fea0003800200 */
.L_x_125:
        /* <DEDUP_REMOVED lines=27> */
.L_x_129:
[----:B------:R-:W-:-:S07]  /*1910*/  MOV R12, 0x1930 ;  /* 0x00001930000c7802 */ /* 0x000fce0000000f00 */
[----:B------:R-:W-:Y:S05]  /*1920*/  CALL.REL.NOINC `($__internal_5_$__cuda_sm20_rem_u64) ;  /* 0x0000000000cc7944 */ /* 0x000fea0003c00000 */
[----:B------:R-:W-:Y:S01]  /*1930*/  MOV R10, R14 ;  /* 0x0000000e000a7202 */ /* 0x000fe20000000f00 */
[----:B------:R-:W-:-:S07]  /*1940*/  IMAD.MOV.U32 R11, RZ, RZ, R15 ;  /* 0x000000ffff0b7224 */ /* 0x000fce00078e000f */
.L_x_130:
[----:B------:R-:W-:Y:S05]  /*1950*/  BSYNC.RECONVERGENT B1 ;  /* 0x0000000000017941 */ /* 0x000fea0003800200 */
.L_x_128:
[----:B------:R2:W-:Y:S01]  /*1960*/  STG.E.128 desc[UR8][R22.64], R8 ;  /* 0x0000000816007986 */ /* 0x0005e2000c101d08 */
[----:B------:R-:W-:-:S04]  /*1970*/  LEA R0, R2, R0, 0x2 ;  /* 0x0000000002007211 */ /* 0x000fc800078e10ff */
[----:B------:R-:W-:-:S13]  /*1980*/  ISETP.GE.AND P0, PT, R0, UR6, PT ;  /* 0x0000000600007c0c */ /* 0x000fda000bf06270 */
[----:B--2---:R-:W-:Y:S05]  /*1990*/  @!P0 BRA `(.L_x_131) ;  /* 0xffffffec00a48947 */ /* 0x004fea000383ffff */
.L_x_97:
[----:B------:R-:W-:Y:S05]  /*19a0*/  BSYNC.RECONVERGENT B0 ;  /* 0x0000000000007941 */ /* 0x000fea0003800200 */
.L_x_96:
[----:B------:R-:W2:Y:S02]  /*19b0*/  LDC R5, c[0x0][0x398] ;  /* 0x0000e600ff057b82 */ /* 0x000ea40000000800 */
[----:B--2---:R-:W-:-:S04]  /*19c0*/  LOP3.LUT R0, R5, 0x1, RZ, 0xc0, !PT ;  /* 0x0000000105007812 */ /* 0x004fc800078ec0ff */
[----:B------:R-:W-:-:S04]  /*19d0*/  ISETP.NE.U32.AND P0, PT, R0, 0x1, PT ;  /* 0x000000010000780c */ /* 0x000fc80003f05070 */
[----:B------:R-:W-:-:S13]  /*19e0*/  ISETP.NE.OR P0, PT, R3, RZ, P0 ;  /* 0x000000ff0300720c */ /* 0x000fda0000705670 */
[----:B------:R-:W-:Y:S05]  /*19f0*/  @P0 EXIT ;  /* 0x000000000000094d */ /* 0x000fea0003800000 */
[----:B------:R-:W2:Y:S01]  /*1a00*/  LDC.64 R6, c[0x0][0x388] ;  /* 0x0000e200ff067b82 */ /* 0x000ea20000000a00 */
[----:B------:R-:W3:Y:S07]  /*1a10*/  LDCU UR6, c[0x0][0x394] ;  /* 0x00007280ff0677ac */ /* 0x000eee0008000800 */
[----:B------:R-:W4:Y:S01]  /*1a20*/  LDC.64 R2, c[0x0][0x380] ;  /* 0x0000e000ff027b82 */ /* 0x000f220000000a00 */
[----:B--2---:R-:W-:-:S06]  /*1a30*/  IMAD.WIDE R6, R5, 0x8, R6 ;  /* 0x0000000805067825 */ /* 0x004fcc00078e0206 */
[----:B------:R-:W2:Y:S01]  /*1a40*/  LDG.E.64 R6, desc[UR8][R6.64+-0x8] ;  /* 0xfffff80806067981 */ /* 0x000ea2000c1e1b00 */
[----:B----4-:R-:W-:-:S05]  /*1a50*/  IMAD.WIDE R2, R5, 0x8, R2 ;  /* 0x0000000805027825 */ /* 0x010fca00078e0202 */
[----:B------:R-:W2:Y:S02]  /*1a60*/  LDG.E.64 R4, desc[UR8][R2.64+-0x8] ;  /* 0xfffff80802047981 */ /* 0x000ea4000c1e1b00 */
[-C--:B--2---:R-:W-:Y:S02]  /*1a70*/  IMAD R9, R7, R4.reuse, RZ ;  /* 0x0000000407097224 */ /* 0x084fe400078e02ff */
[----:B------:R-:W-:-:S04]  /*1a80*/  IMAD.WIDE.U32 R14, R6, R4, RZ ;  /* 0x00000004060e7225 */ /* 0x000fc800078e00ff */
[----:B------:R-:W-:-:S04]  /*1a90*/  IMAD R9, R5, R6, R9 ;  /* 0x0000000605097224 */ /* 0x000fc800078e0209 */
[----:B------:R-:W-:-:S05]  /*1aa0*/  IMAD.IADD R13, R15, 0x1, R9 ;  /* 0x000000010f0d7824 */ /* 0x000fca00078e0209 */
[----:B---3--:R-:W-:-:S04]  /*1ab0*/  LOP3.LUT R0, R13, UR6, RZ, 0xfc, !PT ;  /* 0x000000060d007c12 */ /* 0x008fc8000f8efcff */
[----:B------:R-:W-:-:S13]  /*1ac0*/  ISETP.NE.U32.AND P0, PT, R0, RZ, PT ;  /* 0x000000ff0000720c */ /* 0x000fda0003f05070 */
[----:B------:R-:W-:Y:S05]  /*1ad0*/  @P0 BRA `(.L_x_132) ;  /* 0x0000000000500947 */ /* 0x000fea0003800000 */
[----:B------:R-:W2:Y:S01]  /*1ae0*/  LDCU UR4, c[0x0][0x390] ;  /* 0x00007200ff0477ac */ /* 0x000ea20008000800 */
[----:B------:R-:W-:Y:S01]  /*1af0*/  MOV R15, RZ ;  /* 0x000000ff000f7202 */ /* 0x000fe20000000f00 */
[----:B--2---:R-:W2:Y:S01]  /*1b00*/  I2F.U32.RP R6, UR4 ;  /* 0x0000000400067d06 */ /* 0x004ea20008209000 */
[----:B------:R-:W-:-:S07]  /*1b10*/  ISETP.NE.U32.AND P1, PT, RZ, UR4, PT ;  /* 0x00000004ff007c0c */ /* 0x000fce000bf25070 */
[----:B--2---:R-:W2:Y:S02]  /*1b20*/  MUFU.RCP R6, R6 ;  /* 0x0000000600067308 */ /* 0x004ea40000001000 */
[----:B--2---:R-:W-:-:S06]  /*1b30*/  IADD3 R4, PT, PT, R6, 0xffffffe, RZ ;  /* 0x0ffffffe06047810 */ /* 0x004fcc0007ffe0ff */
[----:B------:R2:W3:Y:S02]  /*1b40*/  F2I.FTZ.U32.TRUNC.NTZ R5, R4 ;  /* 0x0000000400057305 */ /* 0x0004e4000021f000 */
[----:B--2---:R-:W-:Y:S02]  /*1b50*/  HFMA2 R4, -RZ, RZ, 0, 0 ;  /* 0x00000000ff047431 */ /* 0x004fe400000001ff */
[----:B---3--:R-:W-:-:S04]  /*1b60*/  IMAD.MOV R7, RZ, RZ, -R5 ;  /* 0x000000ffff077224 */ /* 0x008fc800078e0a05 */
        /* <DEDUP_REMOVED lines=11> */
.L_x_132:
[----:B------:R-:W-:-:S07]  /*1c20*/  MOV R12, 0x1c40 ;  /* 0x00001c40000c7802 */ /* 0x000fce0000000f00 */
[----:B01----:R-:W-:Y:S05]  /*1c30*/  CALL.REL.NOINC `($__internal_5_$__cuda_sm20_rem_u64) ;  /* 0x0000000000087944 */ /* 0x003fea0003c00000 */
.L_x_133:
[----:B------:R-:W-:Y:S01]  /*1c40*/  STG.E.64 desc[UR8][R2.64+-0x8], R14 ;  /* 0xfffff80e02007986 */ /* 0x000fe2000c101b08 */
[----:B------:R-:W-:Y:S05]  /*1c50*/  EXIT ;  /* 0x000000000000794d */ /* 0x000fea0003800000 */
        .weak           $__internal_5_$__cuda_sm20_rem_u64
        .type           $__internal_5_$__cuda_sm20_rem_u64,@function
        .size           $__internal_5_$__cuda_sm20_rem_u64,(.L_x_141 - $__internal_5_$__cuda_sm20_rem_u64)
$__internal_5_$__cuda_sm20_rem_u64:
[----:B------:R-:W0:Y:S08]  /*1c60*/  I2F.U64.RP R4, UR4 ;  /* 0x0000000400047d12 */ /* 0x000e300008309000 */
[----:B0-----:R-:W0:Y:S02]  /*1c70*/  MUFU.RCP R4, R4 ;  /* 0x0000000400047308 */ /* 0x001e240000001000 */
[----:B0-----:R-:W-:-:S06]  /*1c80*/  VIADD R4, R4, 0x1ffffffe ;  /* 0x1ffffffe04047836 */ /* 0x001fcc0000000000 */
[----:B------:R-:W0:Y:S02]  /*1c90*/  F2I.U64.TRUNC R30, R4 ;  /* 0x00000004001e7311 */ /* 0x000e24000020d800 */
[----:B0-----:R-:W-:-:S04]  /*1ca0*/  IMAD.WIDE.U32 R4, R30, UR4, RZ ;  /* 0x000000041e047c25 */ /* 0x001fc8000f8e00ff */
[C---:B------:R-:W-:Y:S01]  /*1cb0*/  IMAD R5, R30.reuse, UR5, R5 ;  /* 0x000000051e057c24 */ /* 0x040fe2000f8e0205 */
[----:B------:R-:W-:Y:S01]  /*1cc0*/  IADD3 R15, P0, PT, RZ, -R4, RZ ;  /* 0x80000004ff0f7210 */ /* 0x000fe20007f1e0ff */
[----:B------:R-:W-:Y:S02]  /*1cd0*/  IMAD.MOV.U32 R29, RZ, RZ, R30 ;  /* 0x000000ffff1d7224 */ /* 0x000fe400078e001e */
[----:B------:R-:W-:Y:S02]  /*1ce0*/  IMAD R5, R31, UR4, R5 ;  /* 0x000000041f057c24 */ /* 0x000fe4000f8e0205 */
[----:B------:R-:W-:-:S03]  /*1cf0*/  IMAD.HI.U32 R28, R30, R15, RZ ;  /* 0x0000000f1e1c7227 */ /* 0x000fc600078e00ff */
[----:B------:R-:W-:-:S05]  /*1d00*/  IADD3.X R5, PT, PT, RZ, ~R5, RZ, P0, !PT ;  /* 0x80000005ff057210 */ /* 0x000fca00007fe4ff */
[----:B------:R-:W-:-:S04]  /*1d10*/  IMAD.WIDE.U32 R28, P0, R30, R5, R28 ;  /* 0x000000051e1c7225 */ /* 0x000fc8000780001c */
[C---:B------:R-:W-:Y:S02]  /*1d20*/  IMAD R4, R31.reuse, R5, RZ ;  /* 0x000000051f047224 */ /* 0x040fe400078e02ff */
[----:B------:R-:W-:-:S04]  /*1d30*/  IMAD.HI.U32 R15, P1, R31, R15, R28 ;  /* 0x0000000f1f0f7227 */ /* 0x000fc8000782001c */
[----:B------:R-:W-:Y:S01]  /*1d40*/  IMAD.HI.U32 R5, R31, R5, RZ ;  /* 0x000000051f057227 */ /* 0x000fe200078e00ff */
[----:B------:R-:W-:-:S04]  /*1d50*/  IADD3 R29, P3, PT, R4, R15, RZ ;  /* 0x0000000f041d7210 */ /* 0x000fc80007f7e0ff */
[----:B------:R-:W-:Y:S01]  /*1d60*/  IADD3.X R5, PT, PT, R5, R31, RZ, P0, !PT ;  /* 0x0000001f05057210 */ /* 0x000fe200007fe4ff */
[----:B------:R-:W-:-:S03]  /*1d70*/  IMAD.WIDE.U32 R30, R29, UR4, RZ ;  /* 0x000000041d1e7c25 */ /* 0x000fc6000f8e00ff */
[----:B------:R-:W-:Y:S01]  /*1d80*/  IADD3.X R16, PT, PT, RZ, RZ, R5, P3, P1 ;  /* 0x000000ffff107210 */ /* 0x000fe20001fe2405 */
        /* <DEDUP_REMOVED lines=23> */
[----:B------:R-:W-:-:S03]  /*1f00*/  IMAD R4, R4, UR5, R29 ;  /* 0x0000000504047c24 */ /* 0x000fc6000f8e021d */
[----:B------:R-:W-:Y:S01]  /*1f10*/  ISETP.GE.U32.AND P0, PT, R14, UR4, PT ;  /* 0x000000040e007c0c */ /* 0x000fe2000bf06070 */
[----:B------:R-:W-:-:S05]  /*1f20*/  IMAD R4, R5, UR4, R4 ;  /* 0x0000000405047c24 */ /* 0x000fca000f8e0204 */
[----:B------:R-:W-:Y:S02]  /*1f30*/  IADD3.X R13, PT, PT, ~R4, R13, RZ, P1, !PT ;  /* 0x0000000d040d7210 */ /* 0x000fe40000ffe5ff */
[----:B------:R-:W-:Y:S02]  /*1f40*/  IADD3 R5, P1, PT, R14, -UR4, RZ ;  /* 0x800000040e057c10 */ /* 0x000fe4000ff3e0ff */
[C---:B------:R-:W-:Y:S02]  /*1f50*/  ISETP.GE.U32.AND.EX P0, PT, R13.reuse, UR5, PT, P0 ;  /* 0x000000050d007c0c */ /* 0x040fe4000bf06100 */
[----:B------:R-:W-:Y:S02]  /*1f60*/  IADD3.X R4, PT, PT, R13, ~UR5, RZ, P1, !PT ;  /* 0x800000050d047c10 */ /* 0x000fe40008ffe4ff */
[----:B------:R-:W-:Y:S02]  /*1f70*/  SEL R5, R5, R14, P0 ;  /* 0x0000000e05057207 */ /* 0x000fe40000000000 */
[----:B------:R-:W-:-:S02]  /*1f80*/  SEL R4, R4, R13, P0 ;  /* 0x0000000d04047207 */ /* 0x000fc40000000000 */
[C---:B------:R-:W-:Y:S02]  /*1f90*/  ISETP.GE.U32.AND P0, PT, R5.reuse, UR4, PT ;  /* 0x0000000405007c0c */ /* 0x040fe4000bf06070 */
[----:B------:R-:W-:Y:S02]  /*1fa0*/  IADD3 R14, P3, PT, R5, -UR4, RZ ;  /* 0x80000004050e7c10 */ /* 0x000fe4000ff7e0ff */
[----:B------:R-:W-:Y:S02]  /*1fb0*/  ISETP.NE.U32.AND P1, PT, RZ, UR4, PT ;  /* 0x00000004ff007c0c */ /* 0x000fe4000bf25070 */
[C---:B------:R-:W-:Y:S02]  /*1fc0*/  ISETP.GE.U32.AND.EX P0, PT, R4.reuse, UR5, PT, P0 ;  /* 0x0000000504007c0c */ /* 0x040fe4000bf06100 */
[----:B------:R-:W-:Y:S02]  /*1fd0*/  IADD3.X R13, PT, PT, R4, ~UR5, RZ, P3, !PT ;  /* 0x80000005040d7c10 */ /* 0x000fe40009ffe4ff */
[----:B------:R-:W-:-:S02]  /*1fe0*/  ISETP.NE.AND.EX P1, PT, RZ, UR5, PT, P1 ;  /* 0x00000005ff007c0c */ /* 0x000fc4000bf25310 */
[----:B------:R-:W-:Y:S02]  /*1ff0*/  SEL R13, R13, R4, P0 ;  /* 0x000000040d0d7207 */ /* 0x000fe40000000000 */
[----:B------:R-:W-:Y:S02]  /*2000*/  SEL R14, R14, R5, P0 ;  /* 0x000000050e0e7207 */ /* 0x000fe40000000000 */
[----:B------:R-:W-:Y:S01]  /*2010*/  SEL R15, R13, 0xffffffff, P1 ;  /* 0xffffffff0d0f7807 */ /* 0x000fe20000800000 */
[----:B------:R-:W-:Y:S01]  /*2020*/  IMAD.MOV.U32 R13, RZ, RZ, 0x0 ;  /* 0x00000000ff0d7424 */ /* 0x000fe200078e00ff */
[----:B------:R-:W-:-:S03]  /*2030*/  SEL R14, R14, 0xffffffff, P1 ;  /* 0xffffffff0e0e7807 */ /* 0x000fc60000800000 */
[----:B------:R-:W-:Y:S05]  /*2040*/  RET.REL.NODEC R12 `(_Z29multiply_pointwise_kernel_vecPmPKmmi) ;  /* 0xffffffdc0cec7950 */ /* 0x000fea0003c3ffff */
.L_x_134:
        /* <DEDUP_REMOVED lines=11> */
.L_x_141:


//--------------------- .text._Z18bit_reverse_kernelPmPKii --------------------------
	.section	.text._Z18bit_reverse_kernelPmPKii,"ax",@progbits
	.align	128
        .global         _Z18bit_reverse_kernelPmPKii
        .type           _Z18bit_reverse_kernelPmPKii,@function
        .size           _Z18bit_reverse_kernelPmPKii,(.L_x_146 - _Z18bit_reverse_kernelPmPKii)
        .other          _Z18bit_reverse_kernelPmPKii,@"STO_CUDA_ENTRY STV_DEFAULT"
_Z18bit_reverse_kernelPmPKii:
.text._Z18bit_reverse_kernelPmPKii:
        /* <DEDUP_REMOVED lines=8> */
[----:B------:R-:W0:Y:S01]  /*0080*/  LDC.64 R2, c[0x0][0x388] ;  /* 0x0000e200ff027b82 */ /* 0x000e220000000a00 */
[----:B------:R-:W1:Y:S01]  /*0090*/  LDCU.64 UR4, c[0x0][0x358] ;  /* 0x00006b00ff0477ac */ /* 0x000e620008000a00 */
[----:B0-----:R-:W-:-:S05]  /*00a0*/  IMAD.WIDE R2, R5, 0x4, R2 ;  /* 0x0000000405027825 */ /* 0x001fca00078e0202 */
[----:B-1----:R-:W2:Y:S02]  /*00b0*/  LDG.E R8, desc[UR4][R2.64] ;  /* 0x0000000402087981 */ /* 0x002ea4000c1e1900 */
[----:B--2---:R-:W-:-:S13]  /*00c0*/  ISETP.GE.AND P0, PT, R5, R8, PT ;  /* 0x000000080500720c */ /* 0x004fda0003f06270 */
[----:B------:R-:W-:Y:S05]  /*00d0*/  @P0 EXIT ;  /* 0x000000000000094d */ /* 0x000fea0003800000 */
[----:B------:R-:W0:Y:S02]  /*00e0*/  LDC.64 R10, c[0x0][0x380] ;  /* 0x0000e000ff0a7b82 */ /* 0x000e240000000a00 */
[----:B0-----:R-:W-:-:S06]  /*00f0*/  IMAD.WIDE R8, R8, 0x8, R10 ;  /* 0x0000000808087825 */ /* 0x001fcc00078e020a */
[----:B------:R-:W2:Y:S01]  /*0100*/  LDG.E.64 R8, desc[UR4][R8.64] ;  /* 0x0000000408087981 */ /* 0x000ea2000c1e1b00 */
[----:B------:R-:W-:-:S05]  /*0110*/  IMAD.WIDE R4, R5, 0x8, R10 ;  /* 0x0000000805047825 */ /* 0x000fca00078e020a */
[----:B------:R-:W3:Y:S04]  /*0120*/  LDG.E.64 R6, desc[UR4][R4.64] ;  /* 0x0000000404067981 */ /* 0x000ee8000c1e1b00 */
[----:B--2---:R-:W-:Y:S04]  /*0130*/  STG.E.64 desc[UR4][R4.64], R8 ;  /* 0x0000000804007986 */ /* 0x004fe8000c101b04 */
[----:B------:R-:W2:Y:S02]  /*0140*/  LDG.E R3, desc[UR4][R2.64] ;  /* 0x0000000402037981 */ /* 0x000ea4000c1e1900 */
[----:B--2---:R-:W-:-:S05]  /*0150*/  IMAD.WIDE R10, R3, 0x8, R10 ;  /* 0x00000008030a7825 */ /* 0x004fca00078e020a */
[----:B---3--:R-:W-:Y:S01]  /*0160*/  STG.E.64 desc[UR4][R10.64], R6 ;  /* 0x000000060a007986 */ /* 0x008fe2000c101b04 */
[----:B------:R-:W-:Y:S05]  /*0170*/  EXIT ;  /* 0x000000000000794d */ /* 0x000fea0003800000 */
.L_x_135:
        /* <DEDUP_REMOVED lines=16> */
.L_x_146:


//--------------------- .nv.shared.reserved.0     --------------------------
	.section	.nv.shared.reserved.0,"aw",@nobits
	.weak		__nv_reservedSMEM_offset_0_alias
	.size		__nv_reservedSMEM_offset_0_alias, 0, 64
	.other		__nv_reservedSMEM_offset_0_alias,@"STO_CUDA_RESERVED_SHARED STV_DEFAULT"
__nv_reservedSMEM_offset_0_alias:
	.zero		0
	.zero		64


//--------------------- .nv.constant0._Z22ntt_stage_kernel_tablePmPKmimi --------------------------
	.section	.nv.constant0._Z22ntt_stage_kernel_tablePmPKmimi,"a",@progbits
	.sectionflags	@""
	.align	4
.nv.constant0._Z22ntt_stage_kernel_tablePmPKmimi:
	.zero		932


//--------------------- .nv.constant0._Z19fill_twiddle_kernelPmS_iimmm --------------------------
	.section	.nv.constant0._Z19fill_twiddle_kernelPmS_iimmm,"a",@progbits
	.sectionflags	@""
	.align	4
.nv.constant0._Z19fill_twiddle_kernelPmS_iimmm:
	.zero		944


//--------------------- .nv.constant0._Z20apply_inv_kernel_vecPmmmi --------------------------
	.section	.nv.constant0._Z20apply_inv_kernel_vecPmmmi,"a",@progbits
	.sectionflags	@""
	.align	4
.nv.constant0._Z20apply_inv_kernel_vecPmmmi:
	.zero		924


//--------------------- .nv.constant0._Z29multiply_pointwise_kernel_vecPmPKmmi --------------------------
	.section	.nv.constant0._Z29multiply_pointwise_kernel_vecPmPKmmi,"a",@progbits
	.sectionflags	@""
	.align	4
.nv.constant0._Z29multiply_pointwise_kernel_vecPmPKmmi:
	.zero		924


//--------------------- .nv.constant0._Z18bit_reverse_kernelPmPKii --------------------------
	.section	.nv.constant0._Z18bit_reverse_kernelPmPKii,"a",@progbits
	.sectionflags	@""
	.align	4
.nv.constant0._Z18bit_reverse_kernelPmPKii:
	.zero		916


//--------------------- SYMBOLS --------------------------

	.type		.nv.reservedSmem.offset0,@object
	.size		.nv.reservedSmem.offset0,0x4
